def matmul_kernel(
    a_ptr,
    b_ptr,
    c_ptr,
    M,
    N,
    K,
    stride_am,
    stride_ak,
    stride_bk,
    stride_bn,
    stride_cm,
    stride_cn,
    BLOCK_M: tl.constexpr,
    BLOCK_N: tl.constexpr,
    BLOCK_K: tl.constexpr,
    GROUP_M: tl.constexpr,
):
    pid = tl.program_id(axis=0)
    num_pid_m = tl.cdiv(M, BLOCK_M)
    num_pid_n = tl.cdiv(N, BLOCK_N)
    num_pid_in_group = GROUP_M * num_pid_n
    group_id = pid // num_pid_in_group
    first_pid_m = group_id * GROUP_M
    group_size_m = min(num_pid_m - first_pid_m, GROUP_M)
    pid_m = first_pid_m + ((pid % num_pid_in_group) % group_size_m)
    pid_n = (pid % num_pid_in_group) // group_size_m

    offs_am = (pid_m * BLOCK_M + tl.arange(0, BLOCK_M)) % M
    offs_bn = (pid_n * BLOCK_N + tl.arange(0, BLOCK_N)) % N
    offs_k = tl.arange(0, BLOCK_K)
    a_ptrs = a_ptr + offs_am[:, None] * stride_am + offs_k[None, :] * stride_ak
    b_ptrs = b_ptr + offs_k[:, None] * stride_bk + offs_bn[None, :] * stride_bn

    acc = tl.zeros((BLOCK_M, BLOCK_N), dtype=tl.float32)
    for kk in range(0, tl.cdiv(K, BLOCK_K)):
        a = tl.load(a_ptrs, mask=offs_k[None, :] < K - kk * BLOCK_K, other=0.0)
        b = tl.load(b_ptrs, mask=offs_k[:, None] < K - kk * BLOCK_K, other=0.0)
        acc = tl.dot(a, b, acc)
        a_ptrs += BLOCK_K * stride_ak
        b_ptrs += BLOCK_K * stride_bk

    c = acc.to(c_ptr.dtype.element_ty)
    offs_cm = pid_m * BLOCK_M + tl.arange(0, BLOCK_M)
    offs_cn = pid_n * BLOCK_N + tl.arange(0, BLOCK_N)
    c_ptrs = c_ptr + offs_cm[:, None] * stride_cm + offs_cn[None, :] * stride_cn
    mask = (offs_cm[:, None] < M) & (offs_cn[None, :] < N)
    tl.store(c_ptrs, c, mask=mask)

# config = {"BLOCK_K": 64, "BLOCK_M": 128, "BLOCK_N": 128, "GROUP_M": 8, "arch": "sm_100", "dtype": "bf16", "num_ctas": 1, "num_stages": 3, "num_warps": 8}
# arch = sm_100


// ===== COMPILED SASS (sm_100a) =====

	.target	sm_100a

	.elftype	@"ET_EXEC"


//--------------------- .note.nv.tkinfo           --------------------------
	.section	.note.nv.tkinfo,"",@"SHT_NOTE"
	.sectionflags	@"SHF_NOTE_NV_TKINFO"
	.tkinfo
        /*0018*/ 	.word	0x00000081
        /*0030*/ 	.string	""
        /*0030*/ 	.string	"ptxas-blackwell"
        /*0030*/ 	.string	"Cuda compilation tools, release 12.9, V12.9.86"
        /*0030*/ 	.string	"Build cuda_12.9.r12.9/compiler.36037853_0"
        /*0030*/ 	.string	"-v  -suppress-debug-info  -lineinfo  -arch sm_100a "



//--------------------- .note.nv.cuver            --------------------------
	.section	.note.nv.cuver,"",@"SHT_NOTE"
	.sectionflags	@"SHF_NOTE_NV_CUVER"
        /*0018*/ 	.short	0x0001
        /*001a*/ 	.short	0x0064
        /*001c*/ 	.short	0x0001
        /*001e*/ 	.short	0x0000
        /*0020*/ 	.short	0x0001
        /*0022*/ 	.short	0x0000


//--------------------- .nv.info                  --------------------------
	.section	.nv.info,"",@"SHT_CUDA_INFO"
	.align	4


	//----- nvinfo : EIATTR_REGCOUNT
	.align		4
        /*0000*/ 	.byte	0x04, 0x2f
        /*0002*/ 	.short	(.L_4 - .L_3)
	.align		4
.L_3:
        /*0004*/ 	.word	index@(matmul_kernel)
        /*0008*/ 	.word	0x000000ff


	//----- nvinfo : EIATTR_FRAME_SIZE
	.align		4
.L_4:
        /*000c*/ 	.byte	0x04, 0x11
        /*000e*/ 	.short	(.L_6 - .L_5)
	.align		4
.L_5:
        /*0010*/ 	.word	index@($__internal_2_$__cuda_sm10x_tcgen05_guardrail_trap_unallocated_columns_being_dealloced)
        /*0014*/ 	.word	0x00000000


	//----- nvinfo : EIATTR_FRAME_SIZE
	.align		4
.L_6:
        /*0018*/ 	.byte	0x04, 0x11
        /*001a*/ 	.short	(.L_8 - .L_7)
	.align		4
.L_7:
        /*001c*/ 	.word	index@($__internal_1_$__cuda_sm10x_tcgen05_guardrail_trap_phase_invalid_during_alloc)
        /*0020*/ 	.word	0x00000000


	//----- nvinfo : EIATTR_FRAME_SIZE
	.align		4
.L_8:
        /*0024*/ 	.byte	0x04, 0x11
        /*0026*/ 	.short	(.L_10 - .L_9)
	.align		4
.L_9:
        /*0028*/ 	.word	index@($__internal_0_$__cuda_sm10x_tcgen05_guardrail_trap_col_being_dealloced_not_returned_by_alloc)
        /*002c*/ 	.word	0x00000000


	//----- nvinfo : EIATTR_FRAME_SIZE
	.align		4
.L_10:
        /*0030*/ 	.byte	0x04, 0x11
        /*0032*/ 	.short	(.L_12 - .L_11)
	.align		4
.L_11:
        /*0034*/ 	.word	index@(matmul_kernel)
        /*0038*/ 	.word	0x00000000


	//----- nvinfo : EIATTR_MIN_STACK_SIZE
	.align		4
.L_12:
        /*003c*/ 	.byte	0x04, 0x12
        /*003e*/ 	.short	(.L_14 - .L_13)
	.align		4
.L_13:
        /*0040*/ 	.word	index@(matmul_kernel)
        /*0044*/ 	.word	0x00000000
.L_14:


//--------------------- .nv.info.matmul_kernel    --------------------------
	.section	.nv.info.matmul_kernel,"",@"SHT_CUDA_INFO"
	.sectionflags	@""
	.align	4


	//----- nvinfo : EIATTR_CUDA_API_VERSION
	.align		4
        /*0000*/ 	.byte	0x04, 0x37
        /*0002*/ 	.short	(.L_16 - .L_15)
.L_15:
        /*0004*/ 	.word	0x00000081


	//----- nvinfo : EIATTR_KPARAM_INFO
	.align		4
.L_16:
        /*0008*/ 	.byte	0x04, 0x17
        /*000a*/ 	.short	(.L_18 - .L_17)
.L_17:
        /*000c*/ 	.word	0x00000000
        /*0010*/ 	.short	0x000d
        /*0012*/ 	.short	0x0048
        /*0014*/ 	.byte	0x00, 0xf4, 0x21, 0x00


	//----- nvinfo : EIATTR_KPARAM_INFO
	.align		4
.L_18:
        /*0018*/ 	.byte	0x04, 0x17
        /*001a*/ 	.short	(.L_20 - .L_19)
.L_19:
        /*001c*/ 	.word	0x00000000
        /*0020*/ 	.short	0x000c
        /*0022*/ 	.short	0x0040
        /*0024*/ 	.byte	0x00, 0xf4, 0x21, 0x00


	//----- nvinfo : EIATTR_KPARAM_INFO
	.align		4
.L_20:
        /*0028*/ 	.byte	0x04, 0x17
        /*002a*/ 	.short	(.L_22 - .L_21)
.L_21:
        /*002c*/ 	.word	0x00000000
        /*0030*/ 	.short	0x000b
        /*0032*/ 	.short	0x0038
        /*0034*/ 	.byte	0x00, 0xf0, 0x11, 0x00


	//----- nvinfo : EIATTR_KPARAM_INFO
	.align		4
.L_22:
        /*0038*/ 	.byte	0x04, 0x17
        /*003a*/ 	.short	(.L_24 - .L_23)
.L_23:
        /*003c*/ 	.word	0x00000000
        /*0040*/ 	.short	0x000a
        /*0042*/ 	.short	0x0034
        /*0044*/ 	.byte	0x00, 0xf0, 0x11, 0x00


	//----- nvinfo : EIATTR_KPARAM_INFO
	.align		4
.L_24:
        /*0048*/ 	.byte	0x04, 0x17
        /*004a*/ 	.short	(.L_26 - .L_25)
.L_25:
        /*004c*/ 	.word	0x00000000
        /*0050*/ 	.short	0x0009
        /*0052*/ 	.short	0x0030
        /*0054*/ 	.byte	0x00, 0xf0, 0x11, 0x00


	//----- nvinfo : EIATTR_KPARAM_INFO
	.align		4
.L_26:
        /*0058*/ 	.byte	0x04, 0x17
        /*005a*/ 	.short	(.L_28 - .L_27)
.L_27:
        /*005c*/ 	.word	0x00000000
        /*0060*/ 	.short	0x0008
        /*0062*/ 	.short	0x002c
        /*0064*/ 	.byte	0x00, 0xf0, 0x11, 0x00


	//----- nvinfo : EIATTR_KPARAM_INFO
	.align		4
.L_28:
        /*0068*/ 	.byte	0x04, 0x17
        /*006a*/ 	.short	(.L_30 - .L_29)
.L_29:
        /*006c*/ 	.word	0x00000000
        /*0070*/ 	.short	0x0007
        /*0072*/ 	.short	0x0028
        /*0074*/ 	.byte	0x00, 0xf0, 0x11, 0x00


	//----- nvinfo : EIATTR_KPARAM_INFO
	.align		4
.L_30:
        /*0078*/ 	.byte	0x04, 0x17
        /*007a*/ 	.short	(.L_32 - .L_31)
.L_31:
        /*007c*/ 	.word	0x00000000
        /*0080*/ 	.short	0x0006
        /*0082*/ 	.short	0x0024
        /*0084*/ 	.byte	0x00, 0xf0, 0x11, 0x00


	//----- nvinfo : EIATTR_KPARAM_INFO
	.align		4
.L_32:
        /*0088*/ 	.byte	0x04, 0x17
        /*008a*/ 	.short	(.L_34 - .L_33)
.L_33:
        /*008c*/ 	.word	0x00000000
        /*0090*/ 	.short	0x0005
        /*0092*/ 	.short	0x0020
        /*0094*/ 	.byte	0x00, 0xf0, 0x11, 0x00


	//----- nvinfo : EIATTR_KPARAM_INFO
	.align		4
.L_34:
        /*0098*/ 	.byte	0x04, 0x17
        /*009a*/ 	.short	(.L_36 - .L_35)
.L_35:
        /*009c*/ 	.word	0x00000000
        /*00a0*/ 	.short	0x0004
        /*00a2*/ 	.short	0x001c
        /*00a4*/ 	.byte	0x00, 0xf0, 0x11, 0x00


	//----- nvinfo : EIATTR_KPARAM_INFO
	.align		4
.L_36:
        /*00a8*/ 	.byte	0x04, 0x17
        /*00aa*/ 	.short	(.L_38 - .L_37)
.L_37:
        /*00ac*/ 	.word	0x00000000
        /*00b0*/ 	.short	0x0003
        /*00b2*/ 	.short	0x0018
        /*00b4*/ 	.byte	0x00, 0xf0, 0x11, 0x00


	//----- nvinfo : EIATTR_KPARAM_INFO
	.align		4
.L_38:
        /*00b8*/ 	.byte	0x04, 0x17
        /*00ba*/ 	.short	(.L_40 - .L_39)
.L_39:
        /*00bc*/ 	.word	0x00000000
        /*00c0*/ 	.short	0x0002
        /*00c2*/ 	.short	0x0010
        /*00c4*/ 	.byte	0x00, 0xf4, 0x21, 0x00


	//----- nvinfo : EIATTR_KPARAM_INFO
	.align		4
.L_40:
        /*00c8*/ 	.byte	0x04, 0x17
        /*00ca*/ 	.short	(.L_42 - .L_41)
.L_41:
        /*00cc*/ 	.word	0x00000000
        /*00d0*/ 	.short	0x0001
        /*00d2*/ 	.short	0x0008
        /*00d4*/ 	.byte	0x00, 0xf4, 0x21, 0x00


	//----- nvinfo : EIATTR_KPARAM_INFO
	.align		4
.L_42:
        /*00d8*/ 	.byte	0x04, 0x17
        /*00da*/ 	.short	(.L_44 - .L_43)
.L_43:
        /*00dc*/ 	.word	0x00000000
        /*00e0*/ 	.short	0x0000
        /*00e2*/ 	.short	0x0000
        /*00e4*/ 	.byte	0x00, 0xf4, 0x21, 0x00


	//----- nvinfo : EIATTR_AT_ENTRY_FRAGMENTS
	.align		4
.L_44:
        /*00e8*/ 	.byte	0x04, 0x4f
        /*00ea*/ 	.short	(.L_46 - .L_45)


	//   ....[0]....
.L_45:
        /*00ec*/ 	.word	0x00000004


	//----- nvinfo : EIATTR_RESERVED_SMEM_USED
	.align		4
.L_46:
        /*00f0*/ 	.byte	0x01, 0x41
	.zero		2


	//----- nvinfo : EIATTR_SPARSE_MMA_MASK
	.align		4
        /*00f4*/ 	.byte	0x03, 0x50
        /*00f6*/ 	.short	0x0000


	//----- nvinfo : EIATTR_TCGEN05_1CTA_USED
	.align		4
        /*00f8*/ 	.byte	0x01, 0x51
	.zero		2


	//----- nvinfo : EIATTR_MAXREG_COUNT
	.align		4
        /*00fc*/ 	.byte	0x03, 0x1b
        /*00fe*/ 	.short	0x00ff


	//----- nvinfo : EIATTR_NUM_BARRIERS
	.align		4
        /*0100*/ 	.byte	0x02, 0x4c
        /*0102*/ 	.byte	0x01
	.zero		1


	//----- nvinfo : EIATTR_INT_WARP_WIDE_INSTR_OFFSETS
	.align		4
        /*0104*/ 	.byte	0x04, 0x31
        /*0106*/ 	.short	(.L_48 - .L_47)


	//   ....[0]....
.L_47:
        /*0108*/ 	.word	0x00000de0


	//   ....[1]....
        /*010c*/ 	.word	0x00000e00


	//   ....[2]....
        /*0110*/ 	.word	0x00004580


	//   ....[3]....
        /*0114*/ 	.word	0x000084f0


	//   ....[4]....
        /*0118*/ 	.word	0x00008540


	//----- nvinfo : EIATTR_COOP_GROUP_MASK_REGIDS
	.align		4
.L_48:
        /*011c*/ 	.byte	0x04, 0x29
        /*011e*/ 	.short	(.L_50 - .L_49)


	//   ....[0]....
.L_49:
        /*0120*/ 	.word	0xffffffff


	//   ....[1]....
        /*0124*/ 	.word	0xffffffff


	//   ....[2]....
        /*0128*/ 	.word	0xffffffff


	//   ....[3]....
        /*012c*/ 	.word	0xffffffff


	//----- nvinfo : EIATTR_COOP_GROUP_INSTR_OFFSETS
	.align		4
.L_50:
        /*0130*/ 	.byte	0x04, 0x28
        /*0132*/ 	.short	(.L_52 - .L_51)


	//   ....[0]....
.L_51:
        /*0134*/ 	.word	0x00000060


	//   ....[1]....
        /*0138*/ 	.word	0x00000320


	//   ....[2]....
        /*013c*/ 	.word	0x00008380


	//   ....[3]....
        /*0140*/ 	.word	0x000085f0


	//----- nvinfo : EIATTR_VRC_CTA_INIT_COUNT
	.align		4
.L_52:
        /*0144*/ 	.byte	0x02, 0x4a
        /*0146*/ 	.byte	0x80
	.zero		1


	//----- nvinfo : EIATTR_MBARRIER_INSTR_OFFSETS
	.align		4
        /*0148*/ 	.byte	0x04, 0x39
        /*014a*/ 	.short	(.L_54 - .L_53)


	//   ....[0]....
.L_53:
        /*014c*/ 	.word	0x00000f20
        /*0150*/ 	.word	0x000000ff
        /*0154*/ 	.word	0x00000000
        /*0158*/ 	.short	0x0100
        /*015a*/ 	.byte	0x0b
	.zero		1


	//   ....[1]....
        /*015c*/ 	.word	0x000045d0
        /*0160*/ 	.word	0x000000ff
        /*0164*/ 	.word	0x00010008
        /*0168*/ 	.short	0x0100
        /*016a*/ 	.byte	0x09
	.zero		1


	//   ....[2]....
        /*016c*/ 	.word	0x00005000
        /*0170*/ 	.word	0x000000ff
        /*0174*/ 	.word	0x00000000
        /*0178*/ 	.short	0x010a
        /*017a*/ 	.byte	0x0b
	.zero		1


	//   ....[3]....
        /*017c*/ 	.word	0x000064a0
        /*0180*/ 	.word	0x000000ff
        /*0184*/ 	.word	0x00000000
        /*0188*/ 	.short	0x010a
        /*018a*/ 	.byte	0x0b
	.zero		1


	//   ....[4]....
        /*018c*/ 	.word	0x00006550
        /*0190*/ 	.word	0x000000ff
        /*0194*/ 	.word	0x00010000
        /*0198*/ 	.short	0x0108
        /*019a*/ 	.byte	0x09
	.zero		1


	//   ....[5]....
        /*019c*/ 	.word	0x000065a0
        /*01a0*/ 	.word	0x000000ff
        /*01a4*/ 	.word	0x00010008
        /*01a8*/ 	.short	0x0108
        /*01aa*/ 	.byte	0x09
	.zero		1


	//   ....[6]....
        /*01ac*/ 	.word	0x00008610
        /*01b0*/ 	.word	0x000000ff
        /*01b4*/ 	.word	0x00000000
        /*01b8*/ 	.short	0x010a
        /*01ba*/ 	.byte	0x0b
	.zero		1


	//   ....[7]....
        /*01bc*/ 	.word	0x00008640
        /*01c0*/ 	.word	0x000000ff
        /*01c4*/ 	.word	0x00000000
        /*01c8*/ 	.short	0x010a
        /*01ca*/ 	.byte	0x0b
	.zero		1


	//----- nvinfo : EIATTR_NUM_MBARRIERS
	.align		4
.L_54:
        /*01cc*/ 	.byte	0x03, 0x38
        /*01ce*/ 	.short	0x0002


	//----- nvinfo : EIATTR_EXIT_INSTR_OFFSETS
	.align		4
        /*01d0*/ 	.byte	0x04, 0x1c
        /*01d2*/ 	.short	(.L_56 - .L_55)


	//   ....[0]....
.L_55:
        /*01d4*/ 	.word	0x00008600


	//----- nvinfo : EIATTR_REQNTID
	.align		4
.L_56:
        /*01d8*/ 	.byte	0x04, 0x10
        /*01da*/ 	.short	(.L_58 - .L_57)
.L_57:
        /*01dc*/ 	.word	0x00000100
        /*01e0*/ 	.word	0x00000001
        /*01e4*/ 	.word	0x00000001


	//----- nvinfo : EIATTR_CRS_STACK_SIZE
	.align		4
.L_58:
        /*01e8*/ 	.byte	0x04, 0x1e
        /*01ea*/ 	.short	(.L_60 - .L_59)
.L_59:
        /*01ec*/ 	.word	0x00000000


	//----- nvinfo : EIATTR_CBANK_PARAM_SIZE
	.align		4
.L_60:
        /*01f0*/ 	.byte	0x03, 0x19
        /*01f2*/ 	.short	0x0050


	//----- nvinfo : EIATTR_PARAM_CBANK
	.align		4
        /*01f4*/ 	.byte	0x04, 0x0a
        /*01f6*/ 	.short	(.L_62 - .L_61)
	.align		4
.L_61:
        /*01f8*/ 	.word	index@(.nv.constant0.matmul_kernel)
        /*01fc*/ 	.short	0x0380
        /*01fe*/ 	.short	0x0050


	//----- nvinfo : EIATTR_SW_WAR
	.align		4
.L_62:
        /*0200*/ 	.byte	0x04, 0x36
        /*0202*/ 	.short	(.L_64 - .L_63)
.L_63:
        /*0204*/ 	.word	0x00000008
.L_64:


//--------------------- .nv.compat                --------------------------
	.section	.nv.compat,"",@"SHT_CUDA_COMPAT_INFO"
	.align	4
        /*0000*/ 	.byte	0x02, 0x02, 0x02, 0x00, 0x02, 0x05, 0x05, 0x00, 0x02, 0x03, 0x00, 0x00, 0x02, 0x06, 0x01, 0x00


//--------------------- .nv.callgraph             --------------------------
	.section	.nv.callgraph,"",@"SHT_CUDA_CALLGRAPH"
	.align	4
	.sectionentsize	8
	.align		4
        /*0000*/ 	.word	0x00000000
	.align		4
        /*0004*/ 	.word	0xffffffff
	.align		4
        /*0008*/ 	.word	0x00000000
	.align		4
        /*000c*/ 	.word	0xfffffffe
	.align		4
        /*0010*/ 	.word	0x00000000
	.align		4
        /*0014*/ 	.word	0xfffffffd
	.align		4
        /*0018*/ 	.word	0x00000000
	.align		4
        /*001c*/ 	.word	0xfffffffc


//--------------------- .text.matmul_kernel       --------------------------
	.section	.text.matmul_kernel,"ax",@progbits
	.align	128
        .global         matmul_kernel
        .type           matmul_kernel,@function
        .size           matmul_kernel,(.L_x_20 - matmul_kernel)
        .other          matmul_kernel,@"STO_CUDA_ENTRY STV_DEFAULT"
matmul_kernel:
.text.matmul_kernel:
[----:B------:R-:W0:Y:S01]  /*0000*/  LDC R1, c[0x0][0x37c] ;  /* 0x0000df00ff017b82 */ /* 0x000e220000000800 */
[----:B------:R-:W1:Y:S01]  /*0010*/  S2R R0, SR_TID.X ;  /* 0x0000000000007919 */ /* 0x000e620000002100 */
[----:B------:R-:W2:Y:S01]  /*0020*/  LDCU.64 UR18, c[0x0][0x358] ;  /* 0x00006b00ff1277ac */ /* 0x000ea20008000a00 */
[----:B-1----:R-:W-:-:S13]  /*0030*/  ISETP.GE.U32.AND P1, PT, R0, 0x20, PT ;  /* 0x000000200000780c */ /* 0x002fda0003f26070 */
[----:B--2---:R-:W-:Y:S05]  /*0040*/  @P1 BRA `(.L_x_0) ;  /* 0x0000000000b81947 */ /* 0x004fea0003800000 */
[----:B------:R-:W1:Y:S01]  /*0050*/  S2UR UR6, SR_CgaCtaId ;  /* 0x00000000000679c3 */ /* 0x000e620000008800 */
[----:B------:R-:W-:Y:S01]  /*0060*/  NOP ;  /* 0x0000000000007918 */ /* 0x000fe20000000000 */
[----:B------:R-:W-:Y:S02]  /*0070*/  UMOV UR4, 0x40 ;  /* 0x0000004000047882 */ /* 0x000fe40000000000 */
[----:B-1----:R-:W-:-:S09]  /*0080*/  ULEA UR4, UR6, UR4, 0x18 ;  /* 0x0000000406047291 */ /* 0x002fd2000f8ec0ff */
[----:B------:R-:W1:Y:S01]  /*0090*/  LDS.U8 R2, [UR4] ;  /* 0x00000004ff027984 */ /* 0x000e620008000000 */
[----:B------:R-:W-:Y:S02]  /*00a0*/  UMOV UR4, 0x400 ;  /* 0x0000040000047882 */ /* 0x000fe40000000000 */
[----:B------:R-:W-:Y:S01]  /*00b0*/  ULEA UR4, UR6, UR4, 0x18 ;  /* 0x0000000406047291 */ /* 0x000fe2000f8ec0ff */
[----:B-1----:R-:W-:-:S13]  /*00c0*/  ISETP.NE.AND P0, PT, R2, RZ, PT ;  /* 0x000000ff0200720c */ /* 0x002fda0003f05270 */
[----:B------:R-:W-:Y:S05]  /*00d0*/  @P0 BRA `(.L_x_1) ;  /* 0x00000000007c0947 */ /* 0x000fea0003800000 */
[----:B------:R-:W-:-:S13]  /*00e0*/  ELECT P0, URZ, PT ;  /* 0x0000000000ff782f */ /* 0x000fda0003800000 */
[----:B------:R-:W-:Y:S05]  /*00f0*/  @!P0 BRA `(.L_x_2) ;  /* 0x0000000000848947 */ /* 0x000fea0003800000 */
[----:B------:R-:W-:Y:S01]  /*0100*/  UMOV UR5, 0x4 ;  /* 0x0000000400057882 */ /* 0x000fe20000000000 */
[----:B------:R-:W-:Y:S02]  /*0110*/  IMAD.MOV.U32 R5, RZ, RZ, 0x1 ;  /* 0x00000001ff057424 */ /* 0x000fe400078e00ff */
[----:B------:R-:W-:Y:S02]  /*0120*/  IMAD.MOV.U32 R3, RZ, RZ, 0xf ;  /* 0x0000000fff037424 */ /* 0x000fe400078e00ff */
[----:B------:R-:W-:Y:S04]  /*0130*/  DEPBAR.LE SB1, 0x36 ;  /* 0x00009d800000791a */ /* 0x000fe80000000000 */
[----:B------:R-:W1:Y:S02]  /*0140*/  UTCATOMSWS.FIND_AND_SET.ALIGN UP0, UR5, UR5 ;  /* 0x00000005000575e3 */ /* 0x000e640008000800 */
[----:B-1----:R-:W-:-:S04]  /*0150*/  PLOP3.LUT P0, PT, PT, PT, UP0, 0x80, 0x8 ;  /* 0x000000000008781c */ /* 0x002fc80003f0f008 */
[----:B------:R-:W-:-:S04]  /*0160*/  SEL R2, RZ, 0xffffffff, !P0 ;  /* 0xffffffffff027807 */ /* 0x000fc80004000000 */
[----:B------:R-:W-:Y:S01]  /*0170*/  ISETP.NE.AND P0, PT, R2, RZ, PT ;  /* 0x000000ff0200720c */ /* 0x000fe20003f05270 */
[----:B------:R-:W-:-:S12]  /*0180*/  IMAD.U32 R2, RZ, RZ, UR5 ;  /* 0x00000005ff027e24 */ /* 0x000fd8000f8e00ff */
[----:B------:R-:W-:Y:S05]  /*0190*/  @P0 BRA `(.L_x_3) ;  /* 0x0000000000240947 */ /* 0x000fea0003800000 */
.L_x_4:
[----:B------:R-:W-:Y:S05]  /*01a0*/  NANOSLEEP 0x64 ;  /* 0x000000640000795d */ /* 0x000fea0003800000 */
[----:B------:R-:W-:-:S05]  /*01b0*/  UMOV UR5, 0x4 ;  /* 0x0000000400057882 */ /* 0x000fca0000000000 */
[----:B------:R-:W-:Y:S04]  /*01c0*/  DEPBAR.LE SB1, 0x36 ;  /* 0x00009d800000791a */ /* 0x000fe80000000000 */
[----:B------:R-:W1:Y:S02]  /*01d0*/  UTCATOMSWS.FIND_AND_SET.ALIGN UP0, UR5, UR5 ;  /* 0x00000005000575e3 */ /* 0x000e640008000800 */
[----:B-1----:R-:W-:-:S04]  /*01e0*/  PLOP3.LUT P0, PT, PT, PT, UP0, 0x80, 0x8 ;  /* 0x000000000008781c */ /* 0x002fc80003f0f008 */
[----:B------:R-:W-:-:S04]  /*01f0*/  SEL R2, RZ, 0xffffffff, !P0 ;  /* 0xffffffffff027807 */ /* 0x000fc80004000000 */
[----:B------:R-:W-:Y:S01]  /*0200*/  ISETP.NE.AND P0, PT, R2, RZ, PT ;  /* 0x000000ff0200720c */ /* 0x000fe20003f05270 */
[----:B------:R-:W-:-:S12]  /*0210*/  IMAD.U32 R2, RZ, RZ, UR5 ;  /* 0x00000005ff027e24 */ /* 0x000fd8000f8e00ff */
[----:B------:R-:W-:Y:S05]  /*0220*/  @!P0 BRA `(.L_x_4) ;  /* 0xfffffffc00dc8947 */ /* 0x000fea000383ffff */
.L_x_3:
[C---:B------:R-:W-:Y:S01]  /*0230*/  VIADD R4, R2.reuse, 0x10 ;  /* 0x0000001002047836 */ /* 0x040fe20000000000 */
[----:B------:R-:W-:Y:S01]  /*0240*/  UMOV UR5, 0x50 ;  /* 0x0000005000057882 */ /* 0x000fe20000000000 */
[----:B------:R-:W-:Y:S01]  /*0250*/  SHF.L.U32 R3, R3, R2, RZ ;  /* 0x0000000203037219 */ /* 0x000fe200000006ff */
[----:B------:R-:W-:Y:S01]  /*0260*/  ULEA UR5, UR6, UR5, 0x18 ;  /* 0x0000000506057291 */ /* 0x000fe2000f8ec0ff */
[----:B------:R-:W-:Y:S01]  /*0270*/  IMAD.SHL.U32 R2, R2, 0x20, RZ ;  /* 0x0000002002027824 */ /* 0x000fe200078e00ff */
[----:B------:R-:W-:-:S04]  /*0280*/  SHF.L.U32 R4, R5, R4, RZ ;  /* 0x0000000405047219 */ /* 0x000fc800000006ff */
[----:B------:R-:W-:-:S05]  /*0290*/  LOP3.LUT R3, R4, R3, RZ, 0xfc, !PT ;  /* 0x0000000304037212 */ /* 0x000fca00078efcff */
[----:B------:R1:W-:Y:S04]  /*02a0*/  ATOMS.OR RZ, [UR5], R3 ;  /* 0x00000003ffff798c */ /* 0x0003e8000b000005 */
[----:B------:R1:W-:Y:S01]  /*02b0*/  STS [UR4], R2 ;  /* 0x00000002ff007988 */ /* 0x0003e20008000804 */
[----:B------:R-:W-:Y:S05]  /*02c0*/  BRA `(.L_x_2) ;  /* 0x0000000000107947 */ /* 0x000fea0003800000 */
.L_x_1:
[----:B------:R-:W-:-:S05]  /*02d0*/  IMAD.MOV.U32 R2, RZ, RZ, -0x1 ;  /* 0xffffffffff027424 */ /* 0x000fca00078e00ff */
[----:B------:R1:W-:Y:S02]  /*02e0*/  STS [UR4], R2 ;  /* 0x00000002ff007988 */ /* 0x0003e40008000804 */
[----:B-1----:R-:W-:-:S07]  /*02f0*/  MOV R2, 0x310 ;  /* 0x0000031000027802 */ /* 0x002fce0000000f00 */
[----:B0-----:R-:W-:Y:S05]  /*0300*/  CALL.REL.NOINC `($__internal_1_$__cuda_sm10x_tcgen05_guardrail_trap_phase_invalid_during_alloc) ;  /* 0x0000008000e47944 */ /* 0x001fea0003c00000 */
.L_x_2:
[----:B------:R-:W-:Y:S05]  /*0310*/  WARPSYNC.ALL ;  /* 0x0000000000007948 */ /* 0x000fea0003800000 */
[----:B------:R-:W-:Y:S01]  /*0320*/  NOP ;  /* 0x0000000000007918 */ /* 0x000fe20000000000 */
.L_x_0:
[----:B------:R-:W2:Y:S01]  /*0330*/  LDC.64 R32, c[0x0][0x398] ;  /* 0x0000e600ff207b82 */ /* 0x000ea20000000a00 */
[----:B------:R-:W3:Y:S01]  /*0340*/  S2R R7, SR_CTAID.X ;  /* 0x0000000000077919 */ /* 0x000ee20000002500 */
[----:B------:R-:W-:Y:S01]  /*0350*/  UMOV UR9, 0x400 ;  /* 0x0000040000097882 */ /* 0x000fe20000000000 */
[----:B------:R-:W-:Y:S01]  /*0360*/  SHF.R.U32.HI R68, RZ, 0x7, R0 ;  /* 0x00000007ff447819 */ /* 0x000fe20000011600 */
[----:B------:R-:W-:Y:S01]  /*0370*/  UMOV UR6, 0x1 ;  /* 0x0000000100067882 */ /* 0x000fe20000000000 */
[----:B------:R-:W-:Y:S01]  /*0380*/  LOP3.LUT R69, R0, 0xff, RZ, 0xc0, !PT ;  /* 0x000000ff00457812 */ /* 0x000fe200078ec0ff */
[----:B------:R-:W4:Y:S01]  /*0390*/  LDCU.128 UR12, c[0x0][0x380] ;  /* 0x00007000ff0c77ac */ /* 0x000f220008000c00 */
[----:B------:R-:W-:Y:S01]  /*03a0*/  SGXT.U32 R68, R68, 0x1 ;  /* 0x000000014444781a */ /* 0x000fe20000000000 */
[----:B------:R-:W5:Y:S01]  /*03b0*/  S2UR UR4, SR_CgaCtaId ;  /* 0x00000000000479c3 */ /* 0x000f620000008800 */
[----:B------:R-:W-:Y:S02]  /*03c0*/  PRMT R239, RZ, 0x7610, R239 ;  /* 0x00007610ffef7816 */ /* 0x000fe400000000ef */
[----:B------:R-:W-:-:S02]  /*03d0*/  LOP3.LUT R139, R68, 0x8, RZ, 0xfc, !PT ;  /* 0x00000008448b7812 */ /* 0x000fc400078efcff */
[----:B------:R-:W-:-:S03]  /*03e0*/  LOP3.LUT R141, R68, 0xa, RZ, 0xfc, !PT ;  /* 0x0000000a448d7812 */ /* 0x000fc600078efcff */
[----:B------:R-:W1:Y:S02]  /*03f0*/  LDC.64 R136, c[0x0][0x3a8] ;  /* 0x0000ea00ff887b82 */ /* 0x000e640000000a00 */
[----:B-12---:R-:W-:-:S06]  /*0400*/  VIADD R2, R33, 0x7f ;  /* 0x0000007f21027836 */ /* 0x006fcc0000000000 */
[----:B------:R-:W1:Y:S01]  /*0410*/  LDC.64 R64, c[0x0][0x3a0] ;  /* 0x0000e800ff407b82 */ /* 0x000e620000000a00 */
[----:B------:R-:W-:Y:S01]  /*0420*/  SHF.R.S32.HI R3, RZ, 0x1f, R2 ;  /* 0x0000001fff037819 */ /* 0x000fe20000011402 */
[----:B-----5:R-:W-:-:S03]  /*0430*/  ULEA UR9, UR4, UR9, 0x18 ;  /* 0x0000000904097291 */ /* 0x020fc6000f8ec0ff */
[----:B------:R-:W-:Y:S02]  /*0440*/  LEA.HI R3, R3, R2, RZ, 0x7 ;  /* 0x0000000203037211 */ /* 0x000fe400078f38ff */
[----:B---3--:R-:W-:Y:S01]  /*0450*/  IABS R8, R7 ;  /* 0x0000000700087213 */ /* 0x008fe20000000000 */
[----:B------:R-:W-:Y:S01]  /*0460*/  UIADD3 UR11, UPT, UPT, UR9, 0x10000, URZ ;  /* 0x00010000090b7890 */ /* 0x000fe2000fffe0ff */
[----:B------:R-:W-:Y:S01]  /*0470*/  SHF.R.S32.HI R3, RZ, 0x7, R3 ;  /* 0x00000007ff037819 */ /* 0x000fe20000011403 */
[----:B------:R-:W-:-:S04]  /*0480*/  IMAD R35, R68, R136, RZ ;  /* 0x0000008844237224 */ /* 0x000fc800078e02ff */
[----:B------:R-:W-:Y:S02]  /*0490*/  IMAD.SHL.U32 R4, R3, 0x8, RZ ;  /* 0x0000000803047824 */ /* 0x000fe400078e00ff */
[----:B------:R-:W-:-:S03]  /*04a0*/  IMAD R37, R136, 0x2, R35 ;  /* 0x0000000288257824 */ /* 0x000fc600078e0223 */
[-C--:B------:R-:W-:Y:S01]  /*04b0*/  IABS R9, R4.reuse ;  /* 0x0000000400097213 */ /* 0x080fe20000000000 */
[C---:B------:R-:W-:Y:S01]  /*04c0*/  IMAD R39, R136.reuse, 0x2, R37 ;  /* 0x0000000288277824 */ /* 0x040fe200078e0225 */
[----:B------:R-:W-:Y:S02]  /*04d0*/  IABS R10, R4 ;  /* 0x00000004000a7213 */ /* 0x000fe40000000000 */
[----:B------:R-:W2:Y:S01]  /*04e0*/  I2F.RP R5, R9 ;  /* 0x0000000900057306 */ /* 0x000ea20000209400 */
[----:B------:R-:W-:-:S07]  /*04f0*/  IMAD R41, R136, 0x2, R39 ;  /* 0x0000000288297824 */ /* 0x000fce00078e0227 */
[----:B--2---:R-:W2:Y:S02]  /*0500*/  MUFU.RCP R5, R5 ;  /* 0x0000000500057308 */ /* 0x004ea40000001000 */
[----:B--2---:R-:W-:Y:S02]  /*0510*/  VIADD R2, R5, 0xffffffe ;  /* 0x0ffffffe05027836 */ /* 0x004fe40000000000 */
[----:B------:R-:W-:-:S04]  /*0520*/  IMAD.MOV R5, RZ, RZ, -R10 ;  /* 0x000000ffff057224 */ /* 0x000fc800078e0a0a */
[----:B------:R2:W3:Y:S02]  /*0530*/  F2I.FTZ.U32.TRUNC.NTZ R3, R2 ;  /* 0x0000000200037305 */ /* 0x0004e4000021f000 */
[----:B--2---:R-:W-:Y:S02]  /*0540*/  IMAD.MOV.U32 R2, RZ, RZ, RZ ;  /* 0x000000ffff027224 */ /* 0x004fe400078e00ff */
[----:B---3--:R-:W-:-:S04]  /*0550*/  IMAD.MOV R6, RZ, RZ, -R3 ;  /* 0x000000ffff067224 */ /* 0x008fc800078e0a03 */
[----:B------:R-:W-:Y:S02]  /*0560*/  IMAD R11, R6, R9, RZ ;  /* 0x00000009060b7224 */ /* 0x000fe400078e02ff */
[----:B------:R-:W-:Y:S02]  /*0570*/  IMAD.MOV.U32 R6, RZ, RZ, R8 ;  /* 0x000000ffff067224 */ /* 0x000fe400078e0008 */
[----:B------:R-:W-:-:S06]  /*0580*/  IMAD.HI.U32 R3, R3, R11, R2 ;  /* 0x0000000b03037227 */ /* 0x000fcc00078e0002 */
[----:B------:R-:W-:-:S04]  /*0590*/  IMAD.HI.U32 R3, R3, R6, RZ ;  /* 0x0000000603037227 */ /* 0x000fc800078e00ff */
[----:B------:R-:W-:Y:S01]  /*05a0*/  IMAD R2, R3, R5, R6 ;  /* 0x0000000503027224 */ /* 0x000fe200078e0206 */
[----:B------:R-:W-:Y:S04]  /*05b0*/  BAR.SYNC.DEFER_BLOCKING 0x0 ;  /* 0x0000000000007b1d */ /* 0x000fe80000010000 */
[----:B------:R-:W-:-:S13]  /*05c0*/  ISETP.GT.U32.AND P2, PT, R9, R2, PT ;  /* 0x000000020900720c */ /* 0x000fda0003f44070 */
[----:B------:R-:W-:Y:S02]  /*05d0*/  @!P2 IMAD.IADD R2, R2, 0x1, -R9 ;  /* 0x000000010202a824 */ /* 0x000fe400078e0a09 */
[----:B------:R-:W-:Y:S01]  /*05e0*/  @!P2 VIADD R3, R3, 0x1 ;  /* 0x000000010303a836 */ /* 0x000fe20000000000 */
[----:B------:R-:W-:Y:S02]  /*05f0*/  ISETP.NE.AND P2, PT, R4, RZ, PT ;  /* 0x000000ff0400720c */ /* 0x000fe40003f45270 */
[----:B------:R-:W-:Y:S02]  /*0600*/  ISETP.GE.U32.AND P0, PT, R2, R9, PT ;  /* 0x000000090200720c */ /* 0x000fe40003f06070 */
[----:B------:R-:W-:-:S04]  /*0610*/  LOP3.LUT R2, R7, R4, RZ, 0x3c, !PT ;  /* 0x0000000407027212 */ /* 0x000fc800078e3cff */
[----:B------:R-:W-:Y:S01]  /*0620*/  ISETP.GE.AND P3, PT, R2, RZ, PT ;  /* 0x000000ff0200720c */ /* 0x000fe20003f66270 */
[----:B------:R-:W-:-:S06]  /*0630*/  VIADD R2, R32, 0x7f ;  /* 0x0000007f20027836 */ /* 0x000fcc0000000000 */
[----:B------:R-:W-:-:S04]  /*0640*/  @P0 VIADD R3, R3, 0x1 ;  /* 0x0000000103030836 */ /* 0x000fc80000000000 */
[----:B------:R-:W-:Y:S01]  /*0650*/  IMAD.MOV.U32 R5, RZ, RZ, R3 ;  /* 0x000000ffff057224 */ /* 0x000fe200078e0003 */
[----:B------:R-:W-:-:S03]  /*0660*/  SHF.R.S32.HI R3, RZ, 0x1f, R2 ;  /* 0x0000001fff037819 */ /* 0x000fc60000011402 */
[----:B------:R-:W-:Y:S01]  /*0670*/  @!P3 IMAD.MOV R5, RZ, RZ, -R5 ;  /* 0x000000ffff05b224 */ /* 0x000fe200078e0a05 */
[----:B------:R-:W-:Y:S02]  /*0680*/  @!P2 LOP3.LUT R5, RZ, R4, RZ, 0x33, !PT ;  /* 0x00000004ff05a212 */ /* 0x000fe400078e33ff */
[----:B------:R-:W-:-:S03]  /*0690*/  LEA.HI R3, R3, R2, RZ, 0x7 ;  /* 0x0000000203037211 */ /* 0x000fc600078f38ff */
[----:B------:R-:W-:Y:S02]  /*06a0*/  IMAD.SHL.U32 R8, R5, 0x8, RZ ;  /* 0x0000000805087824 */ /* 0x000fe400078e00ff */
[----:B------:R-:W-:-:S03]  /*06b0*/  IMAD.MOV R5, RZ, RZ, -R5 ;  /* 0x000000ffff057224 */ /* 0x000fc600078e0a05 */
[----:B------:R-:W-:Y:S01]  /*06c0*/  LEA.HI.SX32 R3, R3, -R8, 0x19 ;  /* 0x8000000803037211 */ /* 0x000fe200078fcaff */
[----:B------:R-:W-:-:S03]  /*06d0*/  IMAD R10, R4, R5, R7 ;  /* 0x00000005040a7224 */ /* 0x000fc600078e0207 */
[----:B------:R-:W-:Y:S02]  /*06e0*/  VIMNMX R11, PT, PT, R3, 0x8, PT ;  /* 0x00000008030b7848 */ /* 0x000fe40003fe0100 */
[----:B------:R-:W-:Y:S02]  /*06f0*/  IABS R7, R10 ;  /* 0x0000000a00077213 */ /* 0x000fe40000000000 */
[----:B------:R-:W-:-:S04]  /*0700*/  IABS R9, R11 ;  /* 0x0000000b00097213 */ /* 0x000fc80000000000 */
[----:B------:R-:W2:Y:S08]  /*0710*/  I2F.RP R6, R9 ;  /* 0x0000000900067306 */ /* 0x000eb00000209400 */
[----:B--2---:R-:W2:Y:S02]  /*0720*/  MUFU.RCP R6, R6 ;  /* 0x0000000600067308 */ /* 0x004ea40000001000 */
[----:B--2---:R-:W-:-:S06]  /*0730*/  VIADD R2, R6, 0xffffffe ;  /* 0x0ffffffe06027836 */ /* 0x004fcc0000000000 */
[----:B------:R2:W3:Y:S02]  /*0740*/  F2I.FTZ.U32.TRUNC.NTZ R3, R2 ;  /* 0x0000000200037305 */ /* 0x0004e4000021f000 */
[----:B--2---:R-:W-:Y:S02]  /*0750*/  IMAD.MOV.U32 R2, RZ, RZ, RZ ;  /* 0x000000ffff027224 */ /* 0x004fe400078e00ff */
[----:B---3--:R-:W-:-:S04]  /*0760*/  IMAD.MOV R12, RZ, RZ, -R3 ;  /* 0x000000ffff0c7224 */ /* 0x008fc800078e0a03 */
[----:B------:R-:W-:Y:S01]  /*0770*/  IMAD.MOV.U32 R4, RZ, RZ, R12 ;  /* 0x000000ffff047224 */ /* 0x000fe200078e000c */
[----:B------:R-:W-:-:S03]  /*0780*/  IABS R12, R11 ;  /* 0x0000000b000c7213 */ /* 0x000fc60000000000 */
[----:B------:R-:W-:Y:S02]  /*0790*/  IMAD R5, R4, R9, RZ ;  /* 0x0000000904057224 */ /* 0x000fe400078e02ff */
[----:B------:R-:W-:Y:S02]  /*07a0*/  IMAD.MOV.U32 R4, RZ, RZ, R7 ;  /* 0x000000ffff047224 */ /* 0x000fe400078e0007 */
[----:B------:R-:W-:-:S04]  /*07b0*/  IMAD.HI.U32 R3, R3, R5, R2 ;  /* 0x0000000503037227 */ /* 0x000fc800078e0002 */
[----:B------:R-:W-:Y:S01]  /*07c0*/  IMAD.MOV R2, RZ, RZ, -R12 ;  /* 0x000000ffff027224 */ /* 0x000fe200078e0a0c */
[----:B------:R-:W-:Y:S01]  /*07d0*/  IABS R12, R32 ;  /* 0x00000020000c7213 */ /* 0x000fe20000000000 */
[----:B------:R-:W-:-:S03]  /*07e0*/  IMAD.HI.U32 R3, R3, R4, RZ ;  /* 0x0000000403037227 */ /* 0x000fc600078e00ff */
[----:B------:R-:W2:Y:S01]  /*07f0*/  I2F.RP R6, R12 ;  /* 0x0000000c00067306 */ /* 0x000ea20000209400 */
[----:B------:R-:W-:-:S05]  /*0800*/  IMAD R2, R3, R2, R4 ;  /* 0x0000000203027224 */ /* 0x000fca00078e0204 */
[----:B------:R-:W-:Y:S02]  /*0810*/  ISETP.GT.U32.AND P2, PT, R9, R2, PT ;  /* 0x000000020900720c */ /* 0x000fe40003f44070 */
[----:B--2---:R-:W2:Y:S11]  /*0820*/  MUFU.RCP R6, R6 ;  /* 0x0000000600067308 */ /* 0x004eb60000001000 */
[----:B------:R-:W-:-:S02]  /*0830*/  @!P2 IMAD.IADD R2, R2, 0x1, -R9 ;  /* 0x000000010202a824 */ /* 0x000fc400078e0a09 */
[----:B------:R-:W-:Y:S01]  /*0840*/  @!P2 VIADD R3, R3, 0x1 ;  /* 0x000000010303a836 */ /* 0x000fe20000000000 */
[----:B------:R-:W-:Y:S02]  /*0850*/  ISETP.NE.AND P2, PT, R11, RZ, PT ;  /* 0x000000ff0b00720c */ /* 0x000fe40003f45270 */
[----:B------:R-:W-:Y:S02]  /*0860*/  ISETP.GE.U32.AND P0, PT, R2, R9, PT ;  /* 0x000000090200720c */ /* 0x000fe40003f06070 */
[----:B------:R-:W-:-:S04]  /*0870*/  LOP3.LUT R2, R10, R11, RZ, 0x3c, !PT ;  /* 0x0000000b0a027212 */ /* 0x000fc800078e3cff */
[----:B------:R-:W-:Y:S01]  /*0880*/  ISETP.GE.AND P3, PT, R2, RZ, PT ;  /* 0x000000ff0200720c */ /* 0x000fe20003f66270 */
[----:B--2---:R-:W-:Y:S01]  /*0890*/  VIADD R4, R6, 0xffffffe ;  /* 0x0ffffffe06047836 */ /* 0x004fe20000000000 */
[----:B------:R-:W-:-:S03]  /*08a0*/  IABS R6, R33 ;  /* 0x0000002100067213 */ /* 0x000fc60000000000 */
[----:B------:R2:W3:Y:S02]  /*08b0*/  F2I.FTZ.U32.TRUNC.NTZ R5, R4 ;  /* 0x0000000400057305 */ /* 0x0004e4000021f000 */
[----:B------:R-:W-:-:S04]  /*08c0*/  @P0 VIADD R3, R3, 0x1 ;  /* 0x0000000103030836 */ /* 0x000fc80000000000 */
[----:B------:R-:W-:Y:S01]  /*08d0*/  IMAD.MOV.U32 R13, RZ, RZ, R3 ;  /* 0x000000ffff0d7224 */ /* 0x000fe200078e0003 */
[----:B------:R-:W-:Y:S01]  /*08e0*/  LOP3.LUT R3, R0, 0x7f, RZ, 0xc0, !PT ;  /* 0x0000007f00037812 */ /* 0x000fe200078ec0ff */
[----:B------:R-:W5:Y:S02]  /*08f0*/  I2F.RP R7, R6 ;  /* 0x0000000600077306 */ /* 0x000f640000209400 */
[----:B------:R-:W-:Y:S01]  /*0900*/  @!P3 IMAD.MOV R13, RZ, RZ, -R13 ;  /* 0x000000ffff0db224 */ /* 0x000fe200078e0a0d */
[----:B------:R-:W-:Y:S01]  /*0910*/  @!P2 LOP3.LUT R13, RZ, R11, RZ, 0x33, !PT ;  /* 0x0000000bff0da212 */ /* 0x000fe200078e33ff */
[----:B--2---:R-:W-:-:S04]  /*0920*/  IMAD.MOV.U32 R4, RZ, RZ, RZ ;  /* 0x000000ffff047224 */ /* 0x004fc800078e00ff */
[----:B------:R-:W-:Y:S02]  /*0930*/  IMAD.MOV R2, RZ, RZ, -R13 ;  /* 0x000000ffff027224 */ /* 0x000fe400078e0a0d */
[----:B---3--:R-:W-:Y:S02]  /*0940*/  IMAD.MOV R9, RZ, RZ, -R5 ;  /* 0x000000ffff097224 */ /* 0x008fe400078e0a05 */
[----:B------:R-:W-:Y:S01]  /*0950*/  IMAD R2, R11, R2, R10 ;  /* 0x000000020b027224 */ /* 0x000fe200078e020a */
[----:B------:R-:W-:Y:S01]  /*0960*/  SHF.R.U32.HI R10, RZ, 0x6, R0 ;  /* 0x00000006ff0a7819 */ /* 0x000fe20000011600 */
[----:B------:R-:W2:Y:S02]  /*0970*/  LDS R11, [UR9] ;  /* 0x00000009ff0b7984 */ /* 0x000ea40008000800 */
[----:B------:R-:W-:Y:S01]  /*0980*/  IMAD.IADD R2, R8, 0x1, R2 ;  /* 0x0000000108027824 */ /* 0x000fe200078e0202 */
[----:B-----5:R-:W3:Y:S01]  /*0990*/  MUFU.RCP R7, R7 ;  /* 0x0000000700077308 */ /* 0x020ee20000001000 */
[----:B------:R-:W-:-:S02]  /*09a0*/  SGXT.U32 R10, R10, 0x2 ;  /* 0x000000020a0a781a */ /* 0x000fc40000000000 */
[----:B------:R-:W-:Y:S02]  /*09b0*/  IMAD R2, R2, 0x80, R3 ;  /* 0x0000008002027824 */ /* 0x000fe400078e0203 */
[----:B------:R-:W-:-:S03]  /*09c0*/  IMAD R3, R9, R12, RZ ;  /* 0x0000000c09037224 */ /* 0x000fc600078e02ff */
[----:B------:R-:W-:Y:S01]  /*09d0*/  IABS R8, R2 ;  /* 0x0000000200087213 */ /* 0x000fe20000000000 */
[----:B------:R-:W-:Y:S01]  /*09e0*/  IMAD.HI.U32 R4, R5, R3, R4 ;  /* 0x0000000305047227 */ /* 0x000fe200078e0004 */
[----:B------:R-:W-:Y:S01]  /*09f0*/  BAR.SYNC.DEFER_BLOCKING 0x0 ;  /* 0x0000000000007b1d */ /* 0x000fe20000010000 */
[----:B------:R-:W-:Y:S02]  /*0a00*/  ISETP.GE.AND P2, PT, R2, RZ, PT ;  /* 0x000000ff0200720c */ /* 0x000fe40003f46270 */
[----:B------:R-:W-:-:S04]  /*0a10*/  IMAD.MOV.U32 R5, RZ, RZ, R8 ;  /* 0x000000ffff057224 */ /* 0x000fc800078e0008 */
[----:B------:R-:W-:-:S04]  /*0a20*/  IMAD.HI.U32 R4, R4, R5, RZ ;  /* 0x0000000504047227 */ /* 0x000fc800078e00ff */
[----:B------:R-:W-:Y:S02]  /*0a30*/  IMAD.MOV R4, RZ, RZ, -R4 ;  /* 0x000000ffff047224 */ /* 0x000fe400078e0a04 */
[----:B---3--:R-:W-:Y:S02]  /*0a40*/  VIADD R8, R7, 0xffffffe ;  /* 0x0ffffffe07087836 */ /* 0x008fe40000000000 */
[C---:B------:R-:W-:Y:S01]  /*0a50*/  IMAD R5, R12.reuse, R4, R5 ;  /* 0x000000040c057224 */ /* 0x040fe200078e0205 */
[----:B------:R-:W-:Y:S01]  /*0a60*/  SHF.R.U32.HI R4, RZ, 0x5, R0 ;  /* 0x00000005ff047819 */ /* 0x000fe20000011600 */
[----:B------:R3:W5:Y:S03]  /*0a70*/  F2I.FTZ.U32.TRUNC.NTZ R9, R8 ;  /* 0x0000000800097305 */ /* 0x000766000021f000 */
[----:B------:R-:W-:Y:S01]  /*0a80*/  ISETP.GT.U32.AND P0, PT, R12, R5, PT ;  /* 0x000000050c00720c */ /* 0x000fe20003f04070 */
[----:B------:R-:W-:-:S02]  /*0a90*/  IMAD.SHL.U32 R3, R4, 0x200000, RZ ;  /* 0x0020000004037824 */ /* 0x000fc400078e00ff */
[----:B------:R-:W-:-:S03]  /*0aa0*/  IMAD.SHL.U32 R7, R4, 0x10, RZ ;  /* 0x0000001004077824 */ /* 0x000fc600078e00ff */
[----:B------:R-:W-:Y:S01]  /*0ab0*/  LOP3.LUT R3, R3, 0x600000, RZ, 0xc0, !PT ;  /* 0x0060000003037812 */ /* 0x000fe200078ec0ff */
[----:B---3--:R-:W-:Y:S01]  /*0ac0*/  IMAD.MOV.U32 R8, RZ, RZ, RZ ;  /* 0x000000ffff087224 */ /* 0x008fe200078e00ff */
[----:B------:R-:W-:Y:S02]  /*0ad0*/  LOP3.LUT R7, R7, 0x40, RZ, 0xc0, !PT ;  /* 0x0000004007077812 */ /* 0x000fe400078ec0ff */
[----:B------:R-:W-:Y:S01]  /*0ae0*/  R2UR UR5, R3 ;  /* 0x00000000030572ca */ /* 0x000fe200000e0000 */
[----:B------:R-:W-:Y:S01]  /*0af0*/  IMAD.SHL.U32 R3, R13, 0x80, RZ ;  /* 0x000000800d037824 */ /* 0x000fe200078e00ff */
[----:B------:R-:W-:Y:S01]  /*0b00*/  R2UR UR10, R7 ;  /* 0x00000000070a72ca */ /* 0x000fe200000e0000 */
[----:B------:R-:W-:Y:S01]  /*0b10*/  @!P0 IMAD.IADD R5, R5, 0x1, -R12 ;  /* 0x0000000105058824 */ /* 0x000fe200078e0a0c */
[----:B--2---:R-:W-:Y:S01]  /*0b20*/  R2UR UR8, R11 ;  /* 0x000000000b0872ca */ /* 0x004fe200000e0000 */
[----:B-----5:R-:W-:Y:S01]  /*0b30*/  IMAD.MOV R15, RZ, RZ, -R9 ;  /* 0x000000ffff0f7224 */ /* 0x020fe200078e0a09 */
[----:B------:R-:W-:-:S02]  /*0b40*/  LOP3.LUT R10, R3, R10, RZ, 0xfc, !PT ;  /* 0x0000000a030a7212 */ /* 0x000fc400078efcff */
[----:B------:R-:W-:Y:S01]  /*0b50*/  ISETP.GT.U32.AND P0, PT, R12, R5, PT ;  /* 0x000000050c00720c */ /* 0x000fe20003f04070 */
[----:B------:R-:W-:Y:S01]  /*0b60*/  IMAD R7, R15, R6, RZ ;  /* 0x000000060f077224 */ /* 0x000fe200078e02ff */
[----:B------:R-:W-:Y:S01]  /*0b70*/  IABS R13, R10 ;  /* 0x0000000a000d7213 */ /* 0x000fe20000000000 */
[----:B------:R-:W-:Y:S01]  /*0b80*/  IMAD R15, R136, 0x2, R41 ;  /* 0x00000002880f7824 */ /* 0x000fe200078e0229 */
[C---:B------:R-:W-:Y:S01]  /*0b90*/  LOP3.LUT R40, R10.reuse, 0x4, RZ, 0xfc, !PT ;  /* 0x000000040a287812 */ /* 0x040fe200078efcff */
[----:B------:R-:W-:Y:S01]  /*0ba0*/  IMAD.HI.U32 R8, R9, R7, R8 ;  /* 0x0000000709087227 */ /* 0x000fe200078e0008 */
[----:B------:R-:W-:Y:S02]  /*0bb0*/  LOP3.LUT R42, R10, 0x8, RZ, 0xfc, !PT ;  /* 0x000000080a2a7812 */ /* 0x000fe400078efcff */
[----:B------:R-:W-:Y:S01]  /*0bc0*/  IABS R17, R40 ;  /* 0x0000002800117213 */ /* 0x000fe20000000000 */
[----:B------:R-:W-:Y:S01]  /*0bd0*/  UIADD3 UR10, UPT, UPT, UR10, UR5, UR8 ;  /* 0x000000050a0a7290 */ /* 0x000fe2000fffe008 */
[----:B------:R-:W-:Y:S01]  /*0be0*/  IABS R19, R42 ;  /* 0x0000002a00137213 */ /* 0x000fe20000000000 */
[----:B------:R-:W-:-:S04]  /*0bf0*/  IMAD.HI.U32 R7, R8, R13, RZ ;  /* 0x0000000d08077227 */ /* 0x000fc800078e00ff */
[----:B------:R-:W-:Y:S01]  /*0c00*/  @!P0 IMAD.IADD R5, R5, 0x1, -R12 ;  /* 0x0000000105058824 */ /* 0x000fe200078e0a0c */
[----:B------:R-:W-:Y:S01]  /*0c10*/  ISETP.NE.AND P0, PT, R32, RZ, PT ;  /* 0x000000ff2000720c */ /* 0x000fe20003f05270 */
[----:B------:R-:W-:-:S04]  /*0c20*/  IMAD.HI.U32 R9, R8, R17, RZ ;  /* 0x0000001108097227 */ /* 0x000fc800078e00ff */
[----:B------:R-:W-:Y:S02]  /*0c30*/  IMAD.MOV R7, RZ, RZ, -R7 ;  /* 0x000000ffff077224 */ /* 0x000fe400078e0a07 */
[----:B------:R-:W-:-:S04]  /*0c40*/  IMAD.HI.U32 R11, R8, R19, RZ ;  /* 0x00000013080b7227 */ /* 0x000fc800078e00ff */
[----:B------:R-:W-:Y:S02]  /*0c50*/  IMAD.MOV R9, RZ, RZ, -R9 ;  /* 0x000000ffff097224 */ /* 0x000fe400078e0a09 */
[----:B------:R-:W-:Y:S02]  /*0c60*/  IMAD R12, R6, R7, R13 ;  /* 0x00000007060c7224 */ /* 0x000fe400078e020d */
[----:B------:R-:W-:Y:S02]  /*0c70*/  IMAD R13, R136, 0x2, R15 ;  /* 0x00000002880d7824 */ /* 0x000fe400078e020f */
[----:B------:R-:W-:Y:S02]  /*0c80*/  IMAD.MOV R11, RZ, RZ, -R11 ;  /* 0x000000ffff0b7224 */ /* 0x000fe400078e0a0b */
[----:B------:R-:W-:Y:S02]  /*0c90*/  IMAD R14, R6, R9, R17 ;  /* 0x00000009060e7224 */ /* 0x000fe400078e0211 */
[----:B------:R-:W-:Y:S01]  /*0ca0*/  @!P2 IMAD.MOV R5, RZ, RZ, -R5 ;  /* 0x000000ffff05a224 */ /* 0x000fe200078e0a05 */
[----:B------:R-:W-:Y:S01]  /*0cb0*/  @!P0 LOP3.LUT R5, RZ, R32, RZ, 0x33, !PT ;  /* 0x00000020ff058212 */ /* 0x000fe200078e33ff */
[----:B------:R-:W-:Y:S01]  /*0cc0*/  IMAD R9, R136, 0x2, R13 ;  /* 0x0000000288097824 */ /* 0x000fe200078e020d */
[----:B------:R-:W-:Y:S01]  /*0cd0*/  ISETP.NE.U32.AND P2, PT, R69, RZ, PT ;  /* 0x000000ff4500720c */ /* 0x000fe20003f45070 */
[----:B------:R-:W-:-:S02]  /*0ce0*/  IMAD R16, R6, R11, R19 ;  /* 0x0000000b06107224 */ /* 0x000fc400078e0213 */
[----:B------:R-:W-:Y:S02]  /*0cf0*/  IMAD R11, R136, 0x2, R9 ;  /* 0x00000002880b7824 */ /* 0x000fe400078e0209 */
[----:B-1----:R-:W-:Y:S02]  /*0d00*/  IMAD R17, R5, R65, RZ ;  /* 0x0000004105117224 */ /* 0x002fe400078e02ff */
[----:B------:R-:W-:Y:S02]  /*0d10*/  VIADD R65, R64, 0x3f ;  /* 0x0000003f40417836 */ /* 0x000fe40000000000 */
[----:B------:R-:W-:-:S03]  /*0d20*/  IMAD R5, R136, 0x2, R11 ;  /* 0x0000000288057824 */ /* 0x000fc600078e020b */
[----:B------:R-:W-:Y:S01]  /*0d30*/  ISETP.GT.AND P0, PT, R65, 0x3f, PT ;  /* 0x0000003f4100780c */ /* 0x000fe20003f04270 */
[----:B------:R-:W-:Y:S01]  /*0d40*/  IMAD R7, R136, 0x2, R5 ;  /* 0x0000000288077824 */ /* 0x000fe200078e0205 */
[----:B----4-:R-:W-:Y:S11]  /*0d50*/  @P1 BRA `(.L_x_5) ;  /* 0x0000000000181947 */ /* 0x010ff60003800000 */
[----:B------:R-:W-:Y:S01]  /*0d60*/  ELECT P3, URZ, PT ;  /* 0x0000000000ff782f */ /* 0x000fe20003860000 */
[----:B------:R-:W-:Y:S01]  /*0d70*/  IMAD.MOV.U32 R18, RZ, RZ, 0x1 ;  /* 0x00000001ff127424 */ /* 0x000fe200078e00ff */
[----:B------:R-:W-:Y:S01]  /*0d80*/  UMOV UR5, 0x40 ;  /* 0x0000004000057882 */ /* 0x000fe20000000000 */
[----:B------:R-:W-:Y:S01]  /*0d90*/  UVIRTCOUNT.DEALLOC.SMPOOL 0x80 ;  /* 0x000000800000784c */ /* 0x000fe20000000000 */
[----:B------:R-:W-:-:S09]  /*0da0*/  ULEA UR5, UR4, UR5, 0x18 ;  /* 0x0000000504057291 */ /* 0x000fd2000f8ec0ff */
[----:B------:R1:W-:Y:S03]  /*0db0*/  @P3 STS.U8 [UR5], R18 ;  /* 0x00000012ff003988 */ /* 0x0003e60008000005 */
.L_x_5:
[----:B------:R-:W-:Y:S01]  /*0dc0*/  STTM.x64 tmem[UR10], RZ ;  /* 0x000000ff000079ed */ /* 0x000fe2000834000a */
[----:B------:R-:W2:Y:S02]  /*0dd0*/  FENCE.VIEW.ASYNC.T ;  /* 0x00000000000073c6 */ /* 0x000ea40000000200 */
[----:B--2---:R-:W-:Y:S01]  /*0de0*/  VOTEU.ALL UP0, P2 ;  /* 0x0000000000ff7886 */ /* 0x004fe20001000000 */
[C---:B------:R-:W-:Y:S01]  /*0df0*/  IMAD R21, R136.reuse, 0x2, R7 ;  /* 0x0000000288157824 */ /* 0x040fe200078e0207 */
[----:B------:R-:W-:Y:S01]  /*0e00*/  VOTEU.ALL UP1, P2 ;  /* 0x0000000000ff7886 */ /* 0x000fe20001020000 */
[----:B------:R-:W-:Y:S01]  /*0e10*/  IMAD.SHL.U32 R20, R17, 0x2, RZ ;  /* 0x0000000211147824 */ /* 0x000fe200078e00ff */
[----:B------:R-:W-:Y:S01]  /*0e20*/  ISETP.LT.AND P4, PT, R139, R64, P0 ;  /* 0x000000408b00720c */ /* 0x000fe20000781270 */
[----:B------:R-:W-:Y:S01]  /*0e30*/  IMAD R19, R136, 0x2, R21 ;  /* 0x0000000288137824 */ /* 0x000fe200078e0215 */
[----:B------:R-:W-:-:S04]  /*0e40*/  @!UP0 UIADD3 UR4, UPT, UPT, -UR6, 0x100000, URZ ;  /* 0x0010000006048890 */ /* 0x000fc8000fffe1ff */
[----:B------:R-:W-:Y:S02]  /*0e50*/  @!UP0 USHF.L.U32 UR5, UR4, 0xb, URZ ;  /* 0x0000000b04058899 */ /* 0x000fe400080006ff */
[----:B------:R-:W-:Y:S01]  /*0e60*/  @!UP0 USHF.L.U32 UR4, UR4, 0x1, URZ ;  /* 0x0000000104048899 */ /* 0x000fe200080006ff */
[----:B------:R-:W-:Y:S01]  /*0e70*/  BAR.SYNC.DEFER_BLOCKING 0x0 ;  /* 0x0000000000007b1d */ /* 0x000fe20000010000 */
[----:B------:R-:W-:Y:S01]  /*0e80*/  IADD3 R32, P5, PT, R20, UR12, RZ ;  /* 0x0000000c14207c10 */ /* 0x000fe2000ffbe0ff */
[C---:B------:R-:W-:Y:S01]  /*0e90*/  IMAD R27, R136.reuse, 0x2, R19 ;  /* 0x00000002881b7824 */ /* 0x040fe200078e0213 */
[----:B------:R-:W-:Y:S02]  /*0ea0*/  ISETP.LT.AND P3, PT, R141, R64, P0 ;  /* 0x000000408d00720c */ /* 0x000fe40000761270 */
[----:B------:R-:W-:Y:S01]  /*0eb0*/  LEA.HI.X.SX32 R34, R17, UR13, 0x1, P5 ;  /* 0x0000000d11227c11 */ /* 0x000fe2000a8f0eff */
[----:B------:R-:W-:Y:S01]  /*0ec0*/  IMAD R29, R136, 0x2, R27 ;  /* 0x00000002881d7824 */ /* 0x000fe200078e021b */
[----:B------:R-:W-:-:S03]  /*0ed0*/  LEA R22, P5, R15, R32, 0x1 ;  /* 0x000000200f167211 */ /* 0x000fc600078a08ff */
[----:B------:R-:W-:Y:S01]  /*0ee0*/  IMAD R43, R136, 0x2, R29 ;  /* 0x00000002882b7824 */ /* 0x000fe200078e021d */
[----:B------:R-:W-:-:S03]  /*0ef0*/  LEA.HI.X.SX32 R23, R15, R34, 0x1, P5 ;  /* 0x000000220f177211 */ /* 0x000fc600028f0eff */
[C---:B------:R-:W-:Y:S01]  /*0f00*/  IMAD R45, R136.reuse, 0x2, R43 ;  /* 0x00000002882d7824 */ /* 0x040fe200078e022b */
[----:B------:R-:W2:Y:S02]  /*0f10*/  FENCE.VIEW.ASYNC.S ;  /* 0x00000000000073c6 */ /* 0x000ea40000000000 */
[----:B--2---:R2:W3:Y:S02]  /*0f20*/  @!UP1 SYNCS.EXCH.64 URZ, [UR11], UR4 ;  /* 0x000000040bff95b2 */ /* 0x0044e40008000100 */
[----:B---3--:R-:W-:Y:S01]  /*0f30*/  BAR.SYNC.DEFER_BLOCKING 0x0 ;  /* 0x0000000000007b1d */ /* 0x008fe20000010000 */
[----:B------:R-:W-:Y:S01]  /*0f40*/  IMAD R31, R136, 0x2, R45 ;  /* 0x00000002881f7824 */ /* 0x000fe200078e022d */
[----:B------:R-:W-:-:S03]  /*0f50*/  LOP3.LUT R143, R68, 0x10, RZ, 0xfc, !PT ;  /* 0x00000010448f7812 */ /* 0x000fc600078efcff */
[----:B------:R-:W-:Y:S01]  /*0f60*/  IMAD R47, R136, 0x2, R31 ;  /* 0x00000002882f7824 */ /* 0x000fe200078e021f */
[----:B------:R-:W-:-:S03]  /*0f70*/  ISETP.LT.AND P5, PT, R143, R64, P0 ;  /* 0x000000408f00720c */ /* 0x000fc600007a1270 */
[C---:B------:R-:W-:Y:S01]  /*0f80*/  IMAD R49, R136.reuse, 0x2, R47 ;  /* 0x0000000288317824 */ /* 0x040fe200078e022f */
[----:B------:R-:W-:Y:S01]  /*0f90*/  PRMT R228, RZ, 0x7610, R228 ;  /* 0x00007610ffe47816 */ /* 0x000fe200000000e4 */
[----:B--2---:R-:W2:Y:S02]  /*0fa0*/  LDCU UR4, c[0x0][0x3b0] ;  /* 0x00007600ff0477ac */ /* 0x004ea40008000800 */
[----:B------:R-:W-:Y:S01]  /*0fb0*/  IMAD R51, R136, 0x2, R49 ;  /* 0x0000000288337824 */ /* 0x000fe200078e0231 */
[----:B------:R-:W-:-:S03]  /*0fc0*/  PRMT R241, RZ, 0x7610, R241 ;  /* 0x00007610fff17816 */ /* 0x000fc600000000f1 */
[----:B------:R-:W-:Y:S01]  /*0fd0*/  IMAD R53, R136, 0x2, R51 ;  /* 0x0000000288357824 */ /* 0x000fe200078e0233 */
[----:B------:R3:W4:Y:S01]  /*0fe0*/  @P4 LDG.E.U16 R239, desc[UR18][R22.64] ;  /* 0x0000001216ef4981 */ /* 0x000722000c1e1500 */
[C---:B------:R-:W-:Y:S02]  /*0ff0*/  LEA R24, P4, R13.reuse, R32, 0x1 ;  /* 0x000000200d187211 */ /* 0x040fe400078808ff */
[----:B------:R-:W-:Y:S02]  /*1000*/  LOP3.LUT R145, R68, 0x18, RZ, 0xfc, !PT ;  /* 0x0000001844917812 */ /* 0x000fe400078efcff */
[----:B------:R-:W-:Y:S01]  /*1010*/  LEA.HI.X.SX32 R25, R13, R34, 0x1, P4 ;  /* 0x000000220d197211 */ /* 0x000fe200020f0eff */
[----:B------:R-:W-:Y:S01]  /*1020*/  IMAD R55, R136, 0x2, R53 ;  /* 0x0000000288377824 */ /* 0x000fe200078e0235 */
[----:B------:R-:W-:Y:S02]  /*1030*/  LOP3.LUT R147, R68, 0x1a, RZ, 0xfc, !PT ;  /* 0x0000001a44937812 */ /* 0x000fe400078efcff */
[----:B------:R-:W-:Y:S01]  /*1040*/  ISETP.LT.AND P4, PT, R145, R64, P0 ;  /* 0x000000409100720c */ /* 0x000fe20000781270 */
[----:B------:R5:W2:Y:S01]  /*1050*/  @P3 LDG.E.U16 R228, desc[UR18][R24.64] ;  /* 0x0000001218e43981 */ /* 0x000aa2000c1e1500 */
[----:B---3--:R-:W-:-:S04]  /*1060*/  LEA R22, P6, R5, R32, 0x1 ;  /* 0x0000002005167211 */ /* 0x008fc800078c08ff */
[----:B------:R-:W-:Y:S02]  /*1070*/  LEA.HI.X.SX32 R23, R5, R34, 0x1, P6 ;  /* 0x0000002205177211 */ /* 0x000fe400030f0eff */
[----:B------:R-:W-:Y:S01]  /*1080*/  LEA R26, P3, R27, R32, 0x1 ;  /* 0x000000201b1a7211 */ /* 0x000fe200078608ff */
[C---:B------:R-:W-:Y:S02]  /*1090*/  IMAD R57, R136.reuse, 0x2, R55 ;  /* 0x0000000288397824 */ /* 0x040fe400078e0237 */
[----:B------:R-:W3:Y:S01]  /*10a0*/  @P5 LDG.E.U16 R241, desc[UR18][R22.64] ;  /* 0x0000001216f15981 */ /* 0x000ee2000c1e1500 */
[----:B------:R-:W-:Y:S02]  /*10b0*/  ISETP.LT.AND P5, PT, R147, R64, P0 ;  /* 0x000000409300720c */ /* 0x000fe400007a1270 */
[----:B------:R-:W-:Y:S01]  /*10c0*/  LEA.HI.X.SX32 R27, R27, R34, 0x1, P3 ;  /* 0x000000221b1b7211 */ /* 0x000fe200018f0eff */
[----:B------:R-:W-:Y:S01]  /*10d0*/  IMAD R59, R136, 0x2, R57 ;  /* 0x00000002883b7824 */ /* 0x000fe200078e0239 */
[----:B-----5:R-:W-:-:S02]  /*10e0*/  LEA R24, P3, R29, R32, 0x1 ;  /* 0x000000201d187211 */ /* 0x020fc400078608ff */
[----:B------:R-:W-:Y:S02]  /*10f0*/  PRMT R233, RZ, 0x7610, R233 ;  /* 0x00007610ffe97816 */ /* 0x000fe400000000e9 */
[----:B------:R-:W-:Y:S01]  /*1100*/  LEA.HI.X.SX32 R25, R29, R34, 0x1, P3 ;  /* 0x000000221d197211 */ /* 0x000fe200018f0eff */
[----:B------:R-:W-:Y:S01]  /*1110*/  IMAD R29, R136, 0x2, R59 ;  /* 0x00000002881d7824 */ /* 0x000fe200078e023b */
[----:B------:R-:W-:Y:S02]  /*1120*/  PRMT R223, RZ, 0x7610, R223 ;  /* 0x00007610ffdf7816 */ /* 0x000fe400000000df */
[----:B------:R-:W-:Y:S01]  /*1130*/  LOP3.LUT R151, R68, 0x28, RZ, 0xfc, !PT ;  /* 0x0000002844977812 */ /* 0x000fe200078efcff */
[----:B------:R-:W-:Y:S01]  /*1140*/  IMAD R61, R136, 0x2, R29 ;  /* 0x00000002883d7824 */ /* 0x000fe200078e021d */
[----:B------:R5:W2:Y:S01]  /*1150*/  @P4 LDG.E.U16 R233, desc[UR18][R26.64] ;  /* 0x000000121ae94981 */ /* 0x000aa2000c1e1500 */
[----:B------:R-:W-:Y:S02]  /*1160*/  LOP3.LUT R149, R68, 0x20, RZ, 0xfc, !PT ;  /* 0x0000002044957812 */ /* 0x000fe400078efcff */
[----:B------:R-:W-:Y:S01]  /*1170*/  ISETP.LT.AND P3, PT, R151, R64, P0 ;  /* 0x000000409700720c */ /* 0x000fe20000761270 */
[----:B------:R-:W2:Y:S01]  /*1180*/  @P5 LDG.E.U16 R223, desc[UR18][R24.64] ;  /* 0x0000001218df5981 */ /* 0x000ea2000c1e1500 */
[----:B------:R-:W-:Y:S01]  /*1190*/  IMAD R63, R136, 0x2, R61 ;  /* 0x00000002883f7824 */ /* 0x000fe200078e023d */
[----:B-----5:R-:W-:-:S02]  /*11a0*/  LEA R26, P5, R53, R32, 0x1 ;  /* 0x00000020351a7211 */ /* 0x020fc400078a08ff */
[----:B------:R-:W-:Y:S02]  /*11b0*/  ISETP.LT.AND P4, PT, R149, R64, P0 ;  /* 0x000000409500720c */ /* 0x000fe40000781270 */
[----:B------:R-:W-:Y:S01]  /*11c0*/  LEA.HI.X.SX32 R27, R53, R34, 0x1, P5 ;  /* 0x00000022351b7211 */ /* 0x000fe200028f0eff */
[----:B------:R-:W-:Y:S01]  /*11d0*/  IMAD R53, R136, 0x2, R63 ;  /* 0x0000000288357824 */ /* 0x000fe200078e023f */
[----:B------:R-:W-:Y:S02]  /*11e0*/  LOP3.LUT R155, R68, 0x38, RZ, 0xfc, !PT ;  /* 0x00000038449b7812 */ /* 0x000fe400078efcff */
[----:B------:R-:W-:Y:S01]  /*11f0*/  PRMT R231, RZ, 0x7610, R231 ;  /* 0x00007610ffe77816 */ /* 0x000fe200000000e7 */
[----:B------:R-:W-:Y:S01]  /*1200*/  IMAD R67, R136, 0x2, R53 ;  /* 0x0000000288437824 */ /* 0x000fe200078e0235 */
[----:B------:R-:W-:Y:S02]  /*1210*/  LEA R22, P6, R31, R32, 0x1 ;  /* 0x000000201f167211 */ /* 0x000fe400078c08ff */
[----:B------:R-:W-:-:S02]  /*1220*/  ISETP.LT.AND P5, PT, R155, R64, P0 ;  /* 0x000000409b00720c */ /* 0x000fc400007a1270 */
[C---:B------:R-:W-:Y:S01]  /*1230*/  LOP3.LUT R153, R68.reuse, 0x30, RZ, 0xfc, !PT ;  /* 0x0000003044997812 */ /* 0x040fe200078efcff */
[----:B------:R-:W5:Y:S01]  /*1240*/  @P3 LDG.E.U16 R231, desc[UR18][R26.64] ;  /* 0x000000121ae73981 */ /* 0x000f62000c1e1500 */
[----:B------:R-:W-:Y:S02]  /*1250*/  PRMT R235, RZ, 0x7610, R235 ;  /* 0x00007610ffeb7816 */ /* 0x000fe400000000eb */
[----:B------:R-:W-:Y:S02]  /*1260*/  LEA.HI.X.SX32 R23, R31, R34, 0x1, P6 ;  /* 0x000000221f177211 */ /* 0x000fe400030f0eff */
[----:B------:R-:W-:Y:S02]  /*1270*/  LEA R30, P3, R67, R32, 0x1 ;  /* 0x00000020431e7211 */ /* 0x000fe400078608ff */
[----:B------:R-:W-:Y:S01]  /*1280*/  ISETP.LT.AND P6, PT, R153, R64, P0 ;  /* 0x000000409900720c */ /* 0x000fe200007c1270 */
[----:B------:R1:W2:Y:S01]  /*1290*/  @P4 LDG.E.U16 R235, desc[UR18][R22.64] ;  /* 0x0000001216eb4981 */ /* 0x0002a2000c1e1500 */
[----:B------:R-:W-:-:S02]  /*12a0*/  LOP3.LUT R159, R68, 0x12, RZ, 0xfc, !PT ;  /* 0x00000012449f7812 */ /* 0x000fc400078efcff */
[----:B------:R-:W-:Y:S02]  /*12b0*/  PRMT R227, RZ, 0x7610, R227 ;  /* 0x00007610ffe37816 */ /* 0x000fe400000000e3 */
[----:B------:R-:W-:Y:S02]  /*12c0*/  LEA.HI.X.SX32 R31, R67, R34, 0x1, P3 ;  /* 0x00000022431f7211 */ /* 0x000fe400018f0eff */
[----:B------:R-:W-:Y:S02]  /*12d0*/  LEA R28, P4, R29, R32, 0x1 ;  /* 0x000000201d1c7211 */ /* 0x000fe400078808ff */
[----:B------:R-:W-:Y:S01]  /*12e0*/  ISETP.LT.AND P3, PT, R159, R64, P0 ;  /* 0x000000409f00720c */ /* 0x000fe20000761270 */
[----:B------:R-:W2:Y:S01]  /*12f0*/  @P5 LDG.E.U16 R227, desc[UR18][R30.64] ;  /* 0x000000121ee35981 */ /* 0x000ea2000c1e1500 */
[----:B------:R-:W-:Y:S02]  /*1300*/  LOP3.LUT R157, R68, 0x22, RZ, 0xfc, !PT ;  /* 0x00000022449d7812 */ /* 0x000fe400078efcff */
[----:B------:R-:W-:-:S02]  /*1310*/  PRMT R229, RZ, 0x7610, R229 ;  /* 0x00007610ffe57816 */ /* 0x000fc400000000e5 */
[----:B------:R-:W-:Y:S02]  /*1320*/  LEA.HI.X.SX32 R29, R29, R34, 0x1, P4 ;  /* 0x000000221d1d7211 */ /* 0x000fe400020f0eff */
[----:B-1----:R-:W-:Y:S02]  /*1330*/  LEA R22, P5, R7, R32, 0x1 ;  /* 0x0000002007167211 */ /* 0x002fe400078a08ff */
[----:B------:R-:W-:Y:S01]  /*1340*/  ISETP.LT.AND P4, PT, R157, R64, P0 ;  /* 0x000000409d00720c */ /* 0x000fe20000781270 */
[----:B------:R1:W2:Y:S01]  /*1350*/  @P6 LDG.E.U16 R229, desc[UR18][R28.64] ;  /* 0x000000121ce56981 */ /* 0x0002a2000c1e1500 */
[----:B------:R-:W-:Y:S02]  /*1360*/  LOP3.LUT R163, R68, 0x32, RZ, 0xfc, !PT ;  /* 0x0000003244a37812 */ /* 0x000fe400078efcff */
[----:B------:R-:W-:Y:S02]  /*1370*/  PRMT R224, RZ, 0x7610, R224 ;  /* 0x00007610ffe07816 */ /* 0x000fe400000000e0 */
[----:B------:R-:W-:-:S02]  /*1380*/  LEA.HI.X.SX32 R23, R7, R34, 0x1, P5 ;  /* 0x0000002207177211 */ /* 0x000fc400028f0eff */
[----:B------:R-:W-:Y:S02]  /*1390*/  LEA R24, P6, R47, R32, 0x1 ;  /* 0x000000202f187211 */ /* 0x000fe400078c08ff */
[----:B------:R-:W-:Y:S01]  /*13a0*/  ISETP.LT.AND P5, PT, R163, R64, P0 ;  /* 0x00000040a300720c */ /* 0x000fe200007a1270 */
[----:B------:R0:W2:Y:S01]  /*13b0*/  @P3 LDG.E.U16 R224, desc[UR18][R22.64] ;  /* 0x0000001216e03981 */ /* 0x0000a2000c1e1500 */
[----:B------:R-:W-:Y:S02]  /*13c0*/  LOP3.LUT R161, R68, 0x2a, RZ, 0xfc, !PT ;  /* 0x0000002a44a17812 */ /* 0x000fe400078efcff */
[----:B------:R-:W-:Y:S02]  /*13d0*/  PRMT R226, RZ, 0x7610, R226 ;  /* 0x00007610ffe27816 */ /* 0x000fe400000000e2 */
[----:B------:R-:W-:Y:S02]  /*13e0*/  LEA.HI.X.SX32 R25, R47, R34, 0x1, P6 ;  /* 0x000000222f197211 */ /* 0x000fe400030f0eff */
[----:B-1----:R-:W-:-:S02]  /*13f0*/  LEA R28, P3, R61, R32, 0x1 ;  /* 0x000000203d1c7211 */ /* 0x002fc400078608ff */
[----:B------:R-:W-:Y:S01]  /*1400*/  ISETP.LT.AND P6, PT, R161, R64, P0 ;  /* 0x00000040a100720c */ /* 0x000fe200007c1270 */
[----:B------:R1:W2:Y:S01]  /*1410*/  @P4 LDG.E.U16 R226, desc[UR18][R24.64] ;  /* 0x0000001218e24981 */ /* 0x0002a2000c1e1500 */
[C---:B------:R-:W-:Y:S02]  /*1420*/  LOP3.LUT R167, R68.reuse, 0xc, RZ, 0xfc, !PT ;  /* 0x0000000c44a77812 */ /* 0x040fe400078efcff */
[----:B------:R-:W-:Y:S02]  /*1430*/  PRMT R146, RZ, 0x7610, R146 ;  /* 0x00007610ff927816 */ /* 0x000fe40000000092 */
[----:B------:R-:W-:Y:S02]  /*1440*/  LEA.HI.X.SX32 R29, R61, R34, 0x1, P3 ;  /* 0x000000223d1d7211 */ /* 0x000fe400018f0eff */
[----:B------:R-:W-:Y:S02]  /*1450*/  LEA R26, P4, R55, R32, 0x1 ;  /* 0x00000020371a7211 */ /* 0x000fe400078808ff */
[----:B------:R-:W-:Y:S01]  /*1460*/  ISETP.LT.AND P3, PT, R167, R64, P0 ;  /* 0x00000040a700720c */ /* 0x000fe20000761270 */
[----:B------:R-:W2:Y:S01]  /*1470*/  @P5 LDG.E.U16 R146, desc[UR18][R28.64] ;  /* 0x000000121c925981 */ /* 0x000ea2000c1e1500 */
[----:B------:R-:W-:-:S02]  /*1480*/  LOP3.LUT R165, R68, 0x3a, RZ, 0xfc, !PT ;  /* 0x0000003a44a57812 */ /* 0x000fc400078efcff */
[----:B------:R-:W-:Y:S01]  /*1490*/  PRMT R152, RZ, 0x7610, R152 ;  /* 0x00007610ff987816 */ /* 0x000fe20000000098 */
[----:B------:R-:W-:Y:S01]  /*14a0*/  IMAD R67, R136, 0x2, R67 ;  /* 0x0000000288437824 */ /* 0x000fe200078e0243 */
[----:B------:R-:W-:Y:S02]  /*14b0*/  LEA.HI.X.SX32 R27, R55, R34, 0x1, P4 ;  /* 0x00000022371b7211 */ /* 0x000fe400020f0eff */
[----:B0-----:R-:W-:Y:S02]  /*14c0*/  LEA R22, P5, R9, R32, 0x1 ;  /* 0x0000002009167211 */ /* 0x001fe400078a08ff */
[----:B------:R-:W-:Y:S01]  /*14d0*/  ISETP.LT.AND P4, PT, R165, R64, P0 ;  /* 0x00000040a500720c */ /* 0x000fe20000781270 */
[----:B------:R0:W2:Y:S01]  /*14e0*/  @P6 LDG.E.U16 R152, desc[UR18][R26.64] ;  /* 0x000000121a986981 */ /* 0x0000a2000c1e1500 */
[----:B------:R-:W-:Y:S02]  /*14f0*/  PRMT R144, RZ, 0x7610, R144 ;  /* 0x00007610ff907816 */ /* 0x000fe40000000090 */
[----:B------:R-:W-:-:S02]  /*1500*/  LEA.HI.X.SX32 R23, R9, R34, 0x1, P5 ;  /* 0x0000002209177211 */ /* 0x000fc400028f0eff */
[C---:B------:R-:W-:Y:S02]  /*1510*/  LEA R30, P6, R67.reuse, R32, 0x1 ;  /* 0x00000020431e7211 */ /* 0x040fe400078c08ff */
[----:B------:R-:W-:Y:S01]  /*1520*/  PRMT R142, RZ, 0x7610, R142 ;  /* 0x00007610ff8e7816 */ /* 0x000fe2000000008e */
[----:B------:R0:W2:Y:S01]  /*1530*/  @P3 LDG.E.U16 R144, desc[UR18][R22.64] ;  /* 0x0000001216903981 */ /* 0x0000a2000c1e1500 */
[----:B------:R-:W-:Y:S02]  /*1540*/  LEA.HI.X.SX32 R31, R67, R34, 0x1, P6 ;  /* 0x00000022431f7211 */ /* 0x000fe400030f0eff */
[----:B-1----:R-:W-:Y:S02]  /*1550*/  LEA R24, P3, R21, R32, 0x1 ;  /* 0x0000002015187211 */ /* 0x002fe400078608ff */
[C---:B------:R-:W-:Y:S01]  /*1560*/  LOP3.LUT R169, R68.reuse, 0x14, RZ, 0xfc, !PT ;  /* 0x0000001444a97812 */ /* 0x040fe200078efcff */
[----:B------:R-:W2:Y:S01]  /*1570*/  @P4 LDG.E.U16 R142, desc[UR18][R30.64] ;  /* 0x000000121e8e4981 */ /* 0x000ea2000c1e1500 */
[----:B------:R-:W-:-:S02]  /*1580*/  LOP3.LUT R173, R68, 0x24, RZ, 0xfc, !PT ;  /* 0x0000002444ad7812 */ /* 0x000fc400078efcff */
[----:B0-----:R-:W-:Y:S02]  /*1590*/  LEA R26, P5, R43, R32, 0x1 ;  /* 0x000000202b1a7211 */ /* 0x001fe400078a08ff */
[----:B------:R-:W-:Y:S02]  /*15a0*/  LEA.HI.X.SX32 R25, R21, R34, 0x1, P3 ;  /* 0x0000002215197211 */ /* 0x000fe400018f0eff */
[----:B------:R-:W-:Y:S02]  /*15b0*/  LOP3.LUT R171, R68, 0x1c, RZ, 0xfc, !PT ;  /* 0x0000001c44ab7812 */ /* 0x000fe400078efcff */
[-C--:B------:R-:W-:Y:S02]  /*15c0*/  ISETP.LT.AND P4, PT, R169, R64.reuse, P0 ;  /* 0x00000040a900720c */ /* 0x080fe40000781270 */
[----:B------:R-:W-:Y:S02]  /*15d0*/  ISETP.LT.AND P3, PT, R173, R64, P0 ;  /* 0x00000040ad00720c */ /* 0x000fe40000761270 */
[----:B------:R-:W-:-:S02]  /*15e0*/  LEA.HI.X.SX32 R27, R43, R34, 0x1, P5 ;  /* 0x000000222b1b7211 */ /* 0x000fc400028f0eff */
[----:B------:R-:W-:Y:S02]  /*15f0*/  ISETP.LT.AND P6, PT, R171, R64, P0 ;  /* 0x00000040ab00720c */ /* 0x000fe400007c1270 */
[C---:B------:R-:W-:Y:S02]  /*1600*/  LEA R22, P5, R49.reuse, R32, 0x1 ;  /* 0x0000002031167211 */ /* 0x040fe400078a08ff */
[----:B------:R-:W-:Y:S02]  /*1610*/  LOP3.LUT R177, R68, 0x34, RZ, 0xfc, !PT ;  /* 0x0000003444b17812 */ /* 0x000fe400078efcff */
[----:B------:R-:W-:Y:S02]  /*1620*/  PRMT R148, RZ, 0x7610, R148 ;  /* 0x00007610ff947816 */ /* 0x000fe40000000094 */
[----:B------:R-:W-:Y:S02]  /*1630*/  PRMT R221, RZ, 0x7610, R221 ;  /* 0x00007610ffdd7816 */ /* 0x000fe400000000dd */
[----:B------:R-:W-:-:S02]  /*1640*/  LEA.HI.X.SX32 R23, R49, R34, 0x1, P5 ;  /* 0x0000002231177211 */ /* 0x000fc400028f0eff */
[----:B------:R-:W-:Y:S01]  /*1650*/  LOP3.LUT R175, R68, 0x2c, RZ, 0xfc, !PT ;  /* 0x0000002c44af7812 */ /* 0x000fe200078efcff */
[----:B------:R0:W2:Y:S01]  /*1660*/  @P4 LDG.E.U16 R148, desc[UR18][R24.64] ;  /* 0x0000001218944981 */ /* 0x0000a2000c1e1500 */
[-C--:B------:R-:W-:Y:S02]  /*1670*/  ISETP.LT.AND P5, PT, R177, R64.reuse, P0 ;  /* 0x00000040b100720c */ /* 0x080fe400007a1270 */
[----:B------:R-:W-:Y:S01]  /*1680*/  PRMT R222, RZ, 0x7610, R222 ;  /* 0x00007610ffde7816 */ /* 0x000fe200000000de */
[----:B------:R1:W2:Y:S01]  /*1690*/  @P3 LDG.E.U16 R221, desc[UR18][R22.64] ;  /* 0x0000001216dd3981 */ /* 0x0002a2000c1e1500 */
[----:B------:R-:W-:Y:S02]  /*16a0*/  ISETP.LT.AND P4, PT, R175, R64, P0 ;  /* 0x00000040af00720c */ /* 0x000fe40000781270 */
[----:B------:R-:W-:Y:S02]  /*16b0*/  PRMT R220, RZ, 0x7610, R220 ;  /* 0x00007610ffdc7816 */ /* 0x000fe400000000dc */
[----:B------:R-:W2:Y:S01]  /*16c0*/  @P6 LDG.E.U16 R222, desc[UR18][R26.64] ;  /* 0x000000121ade6981 */ /* 0x000ea2000c1e1500 */
[----:B0-----:R-:W-:-:S02]  /*16d0*/  LEA R24, P3, R63, R32, 0x1 ;  /* 0x000000203f187211 */ /* 0x001fc400078608ff */
[----:B------:R-:W-:Y:S02]  /*16e0*/  LEA R28, P6, R57, R32, 0x1 ;  /* 0x00000020391c7211 */ /* 0x000fe400078c08ff */
[-C--:B------:R-:W-:Y:S01]  /*16f0*/  LEA.HI.X.SX32 R25, R63, R34.reuse, 0x1, P3 ;  /* 0x000000223f197211 */ /* 0x080fe200018f0eff */
[----:B------:R-:W-:Y:S01]  /*1700*/  IMAD R67, R136, 0x2, R67 ;  /* 0x0000000288437824 */ /* 0x000fe200078e0243 */
[C---:B------:R-:W-:Y:S02]  /*1710*/  LOP3.LUT R181, R68.reuse, 0xe, RZ, 0xfc, !PT ;  /* 0x0000000e44b57812 */ /* 0x040fe400078efcff */
[----:B------:R-:W-:Y:S01]  /*1720*/  PRMT R154, RZ, 0x7610, R154 ;  /* 0x00007610ff9a7816 */ /* 0x000fe2000000009a */
[----:B------:R0:W2:Y:S01]  /*1730*/  @P5 LDG.E.U16 R220, desc[UR18][R24.64] ;  /* 0x0000001218dc5981 */ /* 0x0000a2000c1e1500 */
[----:B------:R-:W-:Y:S02]  /*1740*/  LEA.HI.X.SX32 R29, R57, R34, 0x1, P6 ;  /* 0x00000022391d7211 */ /* 0x000fe400030f0eff */
[----:B------:R-:W-:-:S02]  /*1750*/  LOP3.LUT R179, R68, 0x3c, RZ, 0xfc, !PT ;  /* 0x0000003c44b37812 */ /* 0x000fc400078efcff */
[----:B------:R-:W-:Y:S01]  /*1760*/  ISETP.LT.AND P5, PT, R181, R64, P0 ;  /* 0x00000040b500720c */ /* 0x000fe200007a1270 */
[----:B------:R0:W2:Y:S01]  /*1770*/  @P4 LDG.E.U16 R154, desc[UR18][R28.64] ;  /* 0x000000121c9a4981 */ /* 0x0000a2000c1e1500 */
[----:B------:R-:W-:Y:S02]  /*1780*/  LEA R30, P3, R67, R32, 0x1 ;  /* 0x00000020431e7211 */ /* 0x000fe400078608ff */
[----:B------:R-:W-:Y:S02]  /*1790*/  LOP3.LUT R183, R68, 0x16, RZ, 0xfc, !PT ;  /* 0x0000001644b77812 */ /* 0x000fe400078efcff */
[----:B------:R-:W-:Y:S02]  /*17a0*/  ISETP.LT.AND P4, PT, R179, R64, P0 ;  /* 0x00000040b300720c */ /* 0x000fe40000781270 */
[----:B-1----:R-:W-:Y:S02]  /*17b0*/  LEA R22, P6, R11, R32, 0x1 ;  /* 0x000000200b167211 */ /* 0x002fe400078c08ff */
[----:B------:R-:W-:-:S02]  /*17c0*/  LEA.HI.X.SX32 R31, R67, R34, 0x1, P3 ;  /* 0x00000022431f7211 */ /* 0x000fc400018f0eff */
[----:B------:R-:W-:Y:S02]  /*17d0*/  ISETP.LT.AND P3, PT, R183, R64, P0 ;  /* 0x00000040b700720c */ /* 0x000fe40000761270 */
[----:B------:R-:W-:Y:S02]  /*17e0*/  PRMT R217, RZ, 0x7610, R217 ;  /* 0x00007610ffd97816 */ /* 0x000fe400000000d9 */
[----:B------:R-:W-:Y:S02]  /*17f0*/  LEA.HI.X.SX32 R23, R11, R34, 0x1, P6 ;  /* 0x000000220b177211 */ /* 0x000fe400030f0eff */
[----:B0-----:R-:W-:Y:S02]  /*1800*/  LEA R24, P6, R19, R32, 0x1 ;  /* 0x0000002013187211 */ /* 0x001fe400078c08ff */
[----:B------:R-:W-:Y:S01]  /*1810*/  PRMT R219, RZ, 0x7610, R219 ;  /* 0x00007610ffdb7816 */ /* 0x000fe200000000db */
[----:B------:R-:W2:Y:S01]  /*1820*/  @P5 LDG.E.U16 R217, desc[UR18][R22.64] ;  /* 0x0000001216d95981 */ /* 0x000ea2000c1e1500 */
[----:B------:R-:W-:-:S02]  /*1830*/  PRMT R216, RZ, 0x7610, R216 ;  /* 0x00007610ffd87816 */ /* 0x000fc400000000d8 */
[C---:B------:R-:W-:Y:S02]  /*1840*/  LOP3.LUT R185, R68.reuse, 0x1e, RZ, 0xfc, !PT ;  /* 0x0000001e44b97812 */ /* 0x040fe400078efcff */
[----:B------:R-:W-:Y:S01]  /*1850*/  LEA R26, P5, R45, R32, 0x1 ;  /* 0x000000202d1a7211 */ /* 0x000fe200078a08ff */
[----:B------:R-:W2:Y:S01]  /*1860*/  @P4 LDG.E.U16 R219, desc[UR18][R30.64] ;  /* 0x000000121edb4981 */ /* 0x000ea2000c1e1500 */
[----:B------:R-:W-:Y:S02]  /*1870*/  LEA.HI.X.SX32 R25, R19, R34, 0x1, P6 ;  /* 0x0000002213197211 */ /* 0x000fe400030f0eff */
[----:B------:R-:W-:Y:S02]  /*1880*/  LOP3.LUT R187, R68, 0x26, RZ, 0xfc, !PT ;  /* 0x0000002644bb7812 */ /* 0x000fe400078efcff */
[----:B------:R-:W-:Y:S01]  /*1890*/  ISETP.LT.AND P4, PT, R185, R64, P0 ;  /* 0x00000040b900720c */ /* 0x000fe20000781270 */
[----:B------:R0:W2:Y:S01]  /*18a0*/  @P3 LDG.E.U16 R216, desc[UR18][R24.64] ;  /* 0x0000001218d83981 */ /* 0x0000a2000c1e1500 */
[----:B------:R-:W-:-:S02]  /*18b0*/  LEA.HI.X.SX32 R27, R45, R34, 0x1, P5 ;  /* 0x000000222d1b7211 */ /* 0x000fc400028f0eff */
[----:B------:R-:W-:Y:S02]  /*18c0*/  ISETP.LT.AND P5, PT, R187, R64, P0 ;  /* 0x00000040bb00720c */ /* 0x000fe400007a1270 */
[C---:B------:R-:W-:Y:S02]  /*18d0*/  LEA R28, P3, R51.reuse, R32, 0x1 ;  /* 0x00000020331c7211 */ /* 0x040fe400078608ff */
[----:B------:R-:W-:Y:S02]  /*18e0*/  PRMT R215, RZ, 0x7610, R215 ;  /* 0x00007610ffd77816 */ /* 0x000fe400000000d7 */
[----:B------:R-:W-:Y:S02]  /*18f0*/  LEA.HI.X.SX32 R29, R51, R34, 0x1, P3 ;  /* 0x00000022331d7211 */ /* 0x000fe400018f0eff */
[----:B------:R-:W-:Y:S02]  /*1900*/  ISETP.GT.U32.AND P3, PT, R6, R14, PT ;  /* 0x0000000e0600720c */ /* 0x000fe40003f64070 */
[----:B------:R-:W-:Y:S01]  /*1910*/  PRMT R214, RZ, 0x7610, R214 ;  /* 0x00007610ffd67816 */ /* 0x000fe200000000d6 */
[----:B------:R1:W2:Y:S01]  /*1920*/  @P4 LDG.E.U16 R215, desc[UR18][R26.64] ;  /* 0x000000121ad74981 */ /* 0x0002a2000c1e1500 */
[----:B------:R-:W-:-:S02]  /*1930*/  LEA R70, P6, R37, R32, 0x1 ;  /* 0x0000002025467211 */ /* 0x000fc400078c08ff */
[----:B------:R-:W-:Y:S02]  /*1940*/  ISETP.GT.U32.AND P4, PT, R6, R12, PT ;  /* 0x0000000c0600720c */ /* 0x000fe40003f84070 */
[----:B------:R-:W-:Y:S01]  /*1950*/  LEA.HI.X.SX32 R71, R37, R34, 0x1, P6 ;  /* 0x0000002225477211 */ /* 0x000fe200030f0eff */
[----:B------:R4:W2:Y:S01]  /*1960*/  @P5 LDG.E.U16 R214, desc[UR18][R28.64] ;  /* 0x000000121cd65981 */ /* 0x0008a2000c1e1500 */
[-C--:B0-----:R-:W-:Y:S02]  /*1970*/  LEA R24, P6, R59, R32.reuse, 0x1 ;  /* 0x000000203b187211 */ /* 0x081fe400078c08ff */
[----:B------:R-:W-:Y:S02]  /*1980*/  LOP3.LUT R36, R10, 0xc, RZ, 0xfc, !PT ;  /* 0x0000000c0a247812 */ /* 0x000fe400078efcff */
[----:B------:R-:W-:Y:S01]  /*1990*/  LEA R66, P5, R35, R32, 0x1 ;  /* 0x0000002023427211 */ /* 0x000fe200078a08ff */
[----:B-1----:R-:W-:Y:S01]  /*19a0*/  IMAD R27, R136, 0x2, R67 ;  /* 0x00000002881b7824 */ /* 0x002fe200078e0243 */
[----:B------:R-:W-:-:S02]  /*19b0*/  LEA.HI.X.SX32 R25, R59, R34, 0x1, P6 ;  /* 0x000000223b197211 */ /* 0x000fc400030f0eff */
[----:B------:R-:W-:Y:S01]  /*19c0*/  LEA R74, P6, R41, R32, 0x1 ;  /* 0x00000020294a7211 */ /* 0x000fe200078c08ff */
[----:B------:R-:W-:Y:S01]  /*19d0*/  @!P3 IMAD.IADD R14, R14, 0x1, -R6 ;  /* 0x000000010e0eb824 */ /* 0x000fe200078e0a06 */
[----:B------:R-:W-:Y:S02]  /*19e0*/  IABS R31, R36 ;  /* 0x00000024001f7213 */ /* 0x000fe40000000000 */
[----:B------:R-:W-:Y:S02]  /*19f0*/  LEA.HI.X.SX32 R67, R35, R34, 0x1, P5 ;  /* 0x0000002223437211 */ /* 0x000fe400028f0eff */
[----:B------:R-:W-:Y:S02]  /*1a00*/  LEA R72, P5, R39, R32, 0x1 ;  /* 0x0000002027487211 */ /* 0x000fe400078a08ff */
[----:B------:R-:W-:Y:S01]  /*1a10*/  LEA.HI.X.SX32 R75, R41, R34, 0x1, P6 ;  /* 0x00000022294b7211 */ /* 0x000fe200030f0eff */
[----:B------:R-:W-:Y:S01]  /*1a20*/  IMAD.HI.U32 R18, R8, R31, RZ ;  /* 0x0000001f08127227 */ /* 0x000fe200078e00ff */
[----:B------:R-:W-:-:S02]  /*1a30*/  ISETP.GT.U32.AND P6, PT, R6, R16, PT ;  /* 0x000000100600720c */ /* 0x000fc40003fc4070 */
[----:B------:R-:W-:Y:S02]  /*1a40*/  LEA.HI.X.SX32 R73, R39, R34, 0x1, P5 ;  /* 0x0000002227497211 */ /* 0x000fe400028f0eff */
[----:B------:R-:W-:Y:S01]  /*1a50*/  ISETP.GT.U32.AND P5, PT, R6, R14, PT ;  /* 0x0000000e0600720c */ /* 0x000fe20003fa4070 */
[----:B------:R-:W-:Y:S02]  /*1a60*/  @!P4 IMAD.IADD R12, R12, 0x1, -R6 ;  /* 0x000000010c0cc824 */ /* 0x000fe400078e0a06 */
[----:B------:R-:W-:Y:S01]  /*1a70*/  IMAD.MOV R18, RZ, RZ, -R18 ;  /* 0x000000ffff127224 */ /* 0x000fe200078e0a12 */
[C---:B------:R-:W-:Y:S02]  /*1a80*/  LEA R22, P3, R53.reuse, R32, 0x1 ;  /* 0x0000002035167211 */ /* 0x040fe400078608ff */
[C---:B------:R-:W-:Y:S01]  /*1a90*/  ISETP.GT.U32.AND P4, PT, R6.reuse, R12, PT ;  /* 0x0000000c0600720c */ /* 0x040fe20003f84070 */
[----:B------:R-:W-:Y:S02]  /*1aa0*/  IMAD R18, R6, R18, R31 ;  /* 0x0000001206127224 */ /* 0x000fe400078e021f */
[----:B------:R-:W-:Y:S01]  /*1ab0*/  @!P6 IMAD.IADD R16, R16, 0x1, -R6 ;  /* 0x000000011010e824 */ /* 0x000fe200078e0a06 */
[----:B------:R-:W-:-:S02]  /*1ac0*/  LEA.HI.X.SX32 R23, R53, R34, 0x1, P3 ;  /* 0x0000002235177211 */ /* 0x000fc400018f0eff */
[----:B------:R-:W-:Y:S01]  /*1ad0*/  ISETP.GT.U32.AND P6, PT, R6, R18, PT ;  /* 0x000000120600720c */ /* 0x000fe20003fc4070 */
[--C-:B------:R-:W-:Y:S01]  /*1ae0*/  @!P5 IMAD.IADD R14, R14, 0x1, -R6.reuse ;  /* 0x000000010e0ed824 */ /* 0x100fe200078e0a06 */
[C---:B------:R-:W-:Y:S02]  /*1af0*/  LEA R26, P3, R27.reuse, R32, 0x1 ;  /* 0x000000201b1a7211 */ /* 0x040fe400078608ff */
[C---:B------:R-:W-:Y:S02]  /*1b00*/  ISETP.GE.AND P5, PT, R10.reuse, RZ, PT ;  /* 0x000000ff0a00720c */ /* 0x040fe40003fa6270 */
[----:B------:R-:W-:Y:S02]  /*1b10*/  LOP3.LUT R38, R10, 0x10, RZ, 0xfc, !PT ;  /* 0x000000100a267812 */ /* 0x000fe400078efcff */
[----:B------:R-:W-:Y:S01]  /*1b20*/  LEA.HI.X.SX32 R27, R27, R34, 0x1, P3 ;  /* 0x000000221b1b7211 */ /* 0x000fe200018f0eff */
[----:B------:R-:W-:Y:S01]  /*1b30*/  @!P4 IMAD.IADD R12, R12, 0x1, -R6 ;  /* 0x000000010c0cc824 */ /* 0x000fe200078e0a06 */
[----:B------:R-:W-:-:S02]  /*1b40*/  ISETP.GE.AND P3, PT, R40, RZ, PT ;  /* 0x000000ff2800720c */ /* 0x000fc40003f66270 */
[----:B------:R-:W-:Y:S02]  /*1b50*/  IABS R43, R38 ;  /* 0x00000026002b7213 */ /* 0x000fe40000000000 */
[----:B------:R-:W-:Y:S02]  /*1b60*/  LOP3.LUT R40, R10, 0x14, RZ, 0xfc, !PT ;  /* 0x000000140a287812 */ /* 0x000fe400078efcff */
[----:B------:R-:W-:Y:S02]  /*1b70*/  ISETP.GE.AND P4, PT, R42, RZ, PT ;  /* 0x000000ff2a00720c */ /* 0x000fe40003f86270 */
[----:B------:R-:W-:Y:S01]  /*1b80*/  LOP3.LUT R42, R10, 0x18, RZ, 0xfc, !PT ;  /* 0x000000180a2a7812 */ /* 0x000fe200078efcff */
[----:B----4-:R-:W-:Y:S01]  /*1b90*/  IMAD.HI.U32 R28, R8, R43, RZ ;  /* 0x0000002b081c7227 */ /* 0x010fe200078e00ff */
[----:B------:R-:W-:Y:S02]  /*1ba0*/  IABS R35, R40 ;  /* 0x0000002800237213 */ /* 0x000fe40000000000 */
[----:B------:R-:W-:Y:S01]  /*1bb0*/  IABS R37, R42 ;  /* 0x0000002a00257213 */ /* 0x000fe20000000000 */
[----:B------:R-:W-:-:S02]  /*1bc0*/  @!P6 IMAD.IADD R18, R18, 0x1, -R6 ;  /* 0x000000011212e824 */ /* 0x000fc400078e0a06 */
[----:B------:R-:W-:Y:S01]  /*1bd0*/  @!P5 IMAD.MOV R12, RZ, RZ, -R12 ;  /* 0x000000ffff0cd224 */ /* 0x000fe200078e0a0c */
[C---:B------:R-:W-:Y:S01]  /*1be0*/  ISETP.GT.U32.AND P5, PT, R6.reuse, R16, PT ;  /* 0x000000100600720c */ /* 0x040fe20003fa4070 */
[----:B------:R-:W-:Y:S01]  /*1bf0*/  IMAD.MOV R28, RZ, RZ, -R28 ;  /* 0x000000ffff1c7224 */ /* 0x000fe200078e0a1c */
[----:B------:R-:W-:Y:S01]  /*1c00*/  ISETP.GT.U32.AND P6, PT, R6, R18, PT ;  /* 0x000000120600720c */ /* 0x000fe20003fc4070 */
[----:B------:R-:W-:-:S04]  /*1c10*/  IMAD.HI.U32 R29, R8, R35, RZ ;  /* 0x00000023081d7227 */ /* 0x000fc800078e00ff */
[----:B------:R-:W-:-:S04]  /*1c20*/  IMAD.HI.U32 R30, R8, R37, RZ ;  /* 0x00000025081e7227 */ /* 0x000fc800078e00ff */
[C---:B------:R-:W-:Y:S02]  /*1c30*/  IMAD R28, R6.reuse, R28, R43 ;  /* 0x0000001c061c7224 */ /* 0x040fe400078e022b */
[----:B------:R-:W-:Y:S02]  /*1c40*/  IMAD.MOV R29, RZ, RZ, -R29 ;  /* 0x000000ffff1d7224 */ /* 0x000fe400078e0a1d */
[----:B------:R-:W-:Y:S02]  /*1c50*/  IMAD.MOV R30, RZ, RZ, -R30 ;  /* 0x000000ffff1e7224 */ /* 0x000fe400078e0a1e */
[----:B------:R-:W-:Y:S01]  /*1c60*/  @!P3 IMAD.MOV R14, RZ, RZ, -R14 ;  /* 0x000000ffff0eb224 */ /* 0x000fe200078e0a0e */
[C---:B------:R-:W-:Y:S01]  /*1c70*/  ISETP.GT.U32.AND P3, PT, R6.reuse, R28, PT ;  /* 0x0000001c0600720c */ /* 0x040fe20003f64070 */
[C---:B------:R-:W-:Y:S02]  /*1c80*/  IMAD R29, R6.reuse, R29, R35 ;  /* 0x0000001d061d7224 */ /* 0x040fe400078e0223 */
[----:B------:R-:W-:-:S02]  /*1c90*/  IMAD R30, R6, R30, R37 ;  /* 0x0000001e061e7224 */ /* 0x000fc400078e0225 */
[--C-:B------:R-:W-:Y:S01]  /*1ca0*/  @!P5 IMAD.IADD R16, R16, 0x1, -R6.reuse ;  /* 0x000000011010d824 */ /* 0x100fe200078e0a06 */
[----:B------:R-:W-:Y:S01]  /*1cb0*/  ISETP.GT.U32.AND P5, PT, R6, R29, PT ;  /* 0x0000001d0600720c */ /* 0x000fe20003fa4070 */
[--C-:B------:R-:W-:Y:S01]  /*1cc0*/  @!P6 IMAD.IADD R18, R18, 0x1, -R6.reuse ;  /* 0x000000011212e824 */ /* 0x100fe200078e0a06 */
[----:B------:R-:W-:Y:S02]  /*1cd0*/  LOP3.LUT R43, R10, 0x1c, RZ, 0xfc, !PT ;  /* 0x0000001c0a2b7812 */ /* 0x000fe400078efcff */
[----:B------:R-:W-:Y:S02]  /*1ce0*/  ISETP.GT.U32.AND P6, PT, R6, R30, PT ;  /* 0x0000001e0600720c */ /* 0x000fe40003fc4070 */
[----:B------:R-:W-:Y:S02]  /*1cf0*/  LOP3.LUT R44, R10, 0x20, RZ, 0xfc, !PT ;  /* 0x000000200a2c7812 */ /* 0x000fe400078efcff */
[----:B------:R-:W-:Y:S01]  /*1d00*/  IABS R39, R43 ;  /* 0x0000002b00277213 */ /* 0x000fe20000000000 */
[----:B------:R-:W-:Y:S01]  /*1d10*/  @!P3 IMAD.IADD R28, R28, 0x1, -R6 ;  /* 0x000000011c1cb824 */ /* 0x000fe200078e0a06 */
[----:B------:R-:W-:-:S02]  /*1d20*/  IABS R41, R44 ;  /* 0x0000002c00297213 */ /* 0x000fc40000000000 */
[----:B------:R-:W-:Y:S01]  /*1d30*/  ISETP.GE.AND P3, PT, R36, RZ, PT ;  /* 0x000000ff2400720c */ /* 0x000fe20003f66270 */
[----:B------:R-:W-:Y:S01]  /*1d40*/  IMAD.HI.U32 R31, R8, R39, RZ ;  /* 0x00000027081f7227 */ /* 0x000fe200078e00ff */
[----:B------:R-:W-:-:S03]  /*1d50*/  LOP3.LUT R45, R10, 0x24, RZ, 0xfc, !PT ;  /* 0x000000240a2d7812 */ /* 0x000fc600078efcff */
[----:B------:R-:W-:Y:S01]  /*1d60*/  @!P5 IMAD.IADD R29, R29, 0x1, -R6 ;  /* 0x000000011d1dd824 */ /* 0x000fe200078e0a06 */
[----:B------:R-:W-:Y:S01]  /*1d70*/  ISETP.GT.U32.AND P5, PT, R6, R28, PT ;  /* 0x0000001c0600720c */ /* 0x000fe20003fa4070 */
[----:B------:R-:W-:Y:S01]  /*1d80*/  IMAD.HI.U32 R32, R8, R41, RZ ;  /* 0x0000002908207227 */ /* 0x000fe200078e00ff */
[----:B------:R-:W-:-:S03]  /*1d90*/  IABS R35, R45 ;  /* 0x0000002d00237213 */ /* 0x000fc60000000000 */
[----:B------:R-:W-:Y:S02]  /*1da0*/  IMAD.MOV R31, RZ, RZ, -R31 ;  /* 0x000000ffff1f7224 */ /* 0x000fe400078e0a1f */
[----:B------:R-:W-:Y:S02]  /*1db0*/  @!P6 IMAD.IADD R30, R30, 0x1, -R6 ;  /* 0x000000011e1ee824 */ /* 0x000fe400078e0a06 */
[----:B------:R-:W-:Y:S02]  /*1dc0*/  IMAD.MOV R32, RZ, RZ, -R32 ;  /* 0x000000ffff207224 */ /* 0x000fe400078e0a20 */
[C---:B------:R-:W-:Y:S01]  /*1dd0*/  IMAD R31, R6.reuse, R31, R39 ;  /* 0x0000001f061f7224 */ /* 0x040fe200078e0227 */
[----:B------:R-:W-:Y:S01]  /*1de0*/  ISETP.GT.U32.AND P6, PT, R6, R30, PT ;  /* 0x0000001e0600720c */ /* 0x000fe20003fc4070 */
[----:B------:R-:W-:-:S04]  /*1df0*/  IMAD.HI.U32 R34, R8, R35, RZ ;  /* 0x0000002308227227 */ /* 0x000fc800078e00ff */
[C---:B------:R-:W-:Y:S02]  /*1e00*/  IMAD R32, R6.reuse, R32, R41 ;  /* 0x0000002006207224 */ /* 0x040fe400078e0229 */
[----:B------:R-:W-:Y:S01]  /*1e10*/  @!P3 IMAD.MOV R18, RZ, RZ, -R18 ;  /* 0x000000ffff12b224 */ /* 0x000fe200078e0a12 */
[C---:B------:R-:W-:Y:S01]  /*1e20*/  ISETP.GT.U32.AND P3, PT, R6.reuse, R31, PT ;  /* 0x0000001f0600720c */ /* 0x040fe20003f64070 */
[----:B------:R-:W-:Y:S02]  /*1e30*/  IMAD.MOV R34, RZ, RZ, -R34 ;  /* 0x000000ffff227224 */ /* 0x000fe400078e0a22 */
[----:B------:R-:W-:Y:S01]  /*1e40*/  @!P4 IMAD.MOV R16, RZ, RZ, -R16 ;  /* 0x000000ffff10c224 */ /* 0x000fe200078e0a10 */
[----:B------:R-:W-:Y:S01]  /*1e50*/  ISETP.GT.U32.AND P4, PT, R6, R29, PT ;  /* 0x0000001d0600720c */ /* 0x000fe20003f84070 */
[--C-:B------:R-:W-:Y:S01]  /*1e60*/  @!P5 IMAD.IADD R28, R28, 0x1, -R6.reuse ;  /* 0x000000011c1cd824 */ /* 0x100fe200078e0a06 */
[C---:B------:R-:W-:Y:S01]  /*1e70*/  ISETP.GT.U32.AND P5, PT, R6.reuse, R32, PT ;  /* 0x000000200600720c */ /* 0x040fe20003fa4070 */
[----:B------:R-:W-:Y:S01]  /*1e80*/  IMAD R35, R6, R34, R35 ;  /* 0x0000002206237224 */ /* 0x000fe200078e0223 */
[----:B------:R-:W-:Y:S01]  /*1e90*/  LOP3.LUT R46, R10, 0x28, RZ, 0xfc, !PT ;  /* 0x000000280a2e7812 */ /* 0x000fe200078efcff */
[----:B------:R-:W-:-:S03]  /*1ea0*/  @!P6 IMAD.IADD R30, R30, 0x1, -R6 ;  /* 0x000000011e1ee824 */ /* 0x000fc600078e0a06 */
[----:B------:R-:W-:Y:S01]  /*1eb0*/  ISETP.GT.U32.AND P6, PT, R6, R35, PT ;  /* 0x000000230600720c */ /* 0x000fe20003fc4070 */
[--C-:B------:R-:W-:Y:S01]  /*1ec0*/  @!P3 IMAD.IADD R31, R31, 0x1, -R6.reuse ;  /* 0x000000011f1fb824 */ /* 0x100fe200078e0a06 */
[----:B------:R-:W-:Y:S02]  /*1ed0*/  IABS R37, R46 ;  /* 0x0000002e00257213 */ /* 0x000fe40000000000 */
[----:B------:R-:W-:Y:S01]  /*1ee0*/  ISETP.GE.AND P3, PT, R40, RZ, PT ;  /* 0x000000ff2800720c */ /* 0x000fe20003f66270 */
[--C-:B------:R-:W-:Y:S01]  /*1ef0*/  @!P4 IMAD.IADD R29, R29, 0x1, -R6.reuse ;  /* 0x000000011d1dc824 */ /* 0x100fe200078e0a06 */
[----:B------:R-:W-:Y:S01]  /*1f00*/  ISETP.GE.AND P4, PT, R38, RZ, PT ;  /* 0x000000ff2600720c */ /* 0x000fe20003f86270 */
[----:B------:R-:W-:Y:S01]  /*1f10*/  @!P5 IMAD.IADD R32, R32, 0x1, -R6 ;  /* 0x000000012020d824 */ /* 0x000fe200078e0a06 */
[----:B------:R-:W-:Y:S01]  /*1f20*/  ISETP.GE.AND P5, PT, R42, RZ, PT ;  /* 0x000000ff2a00720c */ /* 0x000fe20003fa6270 */
[----:B------:R-:W-:Y:S01]  /*1f30*/  IMAD.HI.U32 R34, R8, R37, RZ ;  /* 0x0000002508227227 */ /* 0x000fe200078e00ff */
[----:B------:R-:W-:-:S03]  /*1f40*/  LOP3.LUT R48, R10, 0x2c, RZ, 0xfc, !PT ;  /* 0x0000002c0a307812 */ /* 0x000fc600078efcff */
[----:B------:R-:W-:Y:S02]  /*1f50*/  IMAD.MOV R36, RZ, RZ, -R34 ;  /* 0x000000ffff247224 */ /* 0x000fe400078e0a22 */
[----:B------:R-:W-:Y:S01]  /*1f60*/  @!P6 IMAD.IADD R35, R35, 0x1, -R6 ;  /* 0x000000012323e824 */ /* 0x000fe200078e0a06 */
[----:B------:R-:W-:Y:S01]  /*1f70*/  IABS R39, R48 ;  /* 0x0000003000277213 */ /* 0x000fe20000000000 */
[C---:B------:R-:W-:Y:S01]  /*1f80*/  IMAD R37, R6.reuse, R36, R37 ;  /* 0x0000002406257224 */ /* 0x040fe200078e0225 */
[C---:B------:R-:W-:Y:S01]  /*1f90*/  ISETP.GT.U32.AND P6, PT, R6.reuse, R32, PT ;  /* 0x000000200600720c */ /* 0x040fe20003fc4070 */
[----:B------:R-:W-:Y:S01]  /*1fa0*/  @!P3 IMAD.MOV R29, RZ, RZ, -R29 ;  /* 0x000000ffff1db224 */ /* 0x000fe200078e0a1d */
[C---:B------:R-:W-:Y:S01]  /*1fb0*/  ISETP.GT.U32.AND P3, PT, R6.reuse, R35, PT ;  /* 0x000000230600720c */ /* 0x040fe20003f64070 */
[----:B------:R-:W-:Y:S01]  /*1fc0*/  @!P4 IMAD.MOV R28, RZ, RZ, -R28 ;  /* 0x000000ffff1cc224 */ /* 0x000fe200078e0a1c */
[C---:B------:R-:W-:Y:S01]  /*1fd0*/  ISETP.GT.U32.AND P4, PT, R6.reuse, R31, PT ;  /* 0x0000001f0600720c */ /* 0x040fe20003f84070 */
[----:B------:R-:W-:Y:S01]  /*1fe0*/  @!P5 IMAD.MOV R30, RZ, RZ, -R30 ;  /* 0x000000ffff1ed224 */ /* 0x000fe200078e0a1e */
[----:B------:R-:W-:Y:S01]  /*1ff0*/  ISETP.GT.U32.AND P5, PT, R6, R37, PT ;  /* 0x000000250600720c */ /* 0x000fe20003fa4070 */
[----:B------:R-:W-:Y:S01]  /*2000*/  IMAD.HI.U32 R34, R8, R39, RZ ;  /* 0x0000002708227227 */ /* 0x000fe200078e00ff */
[----:B------:R-:W-:-:S03]  /*2010*/  LOP3.LUT R36, R10, 0x30, RZ, 0xfc, !PT ;  /* 0x000000300a247812 */ /* 0x000fc600078efcff */
[----:B------:R-:W-:Y:S01]  /*2020*/  IMAD.MOV R34, RZ, RZ, -R34 ;  /* 0x000000ffff227224 */ /* 0x000fe200078e0a22 */
[----:B------:R-:W-:Y:S01]  /*2030*/  IABS R41, R36 ;  /* 0x0000002400297213 */ /* 0x000fe20000000000 */
[--C-:B------:R-:W-:Y:S01]  /*2040*/  @!P6 IMAD.IADD R32, R32, 0x1, -R6.reuse ;  /* 0x000000012020e824 */ /* 0x100fe200078e0a06 */
[----:B------:R-:W-:Y:S01]  /*2050*/  ISETP.GE.AND P6, PT, R43, RZ, PT ;  /* 0x000000ff2b00720c */ /* 0x000fe20003fc6270 */
[----:B------:R-:W-:Y:S02]  /*2060*/  IMAD R39, R6, R34, R39 ;  /* 0x0000002206277224 */ /* 0x000fe400078e0227 */
[----:B------:R-:W-:Y:S01]  /*2070*/  @!P3 IMAD.IADD R35, R35, 0x1, -R6 ;  /* 0x000000012323b824 */ /* 0x000fe200078e0a06 */
[----:B------:R-:W-:Y:S01]  /*2080*/  ISETP.GE.AND P3, PT, R44, RZ, PT ;  /* 0x000000ff2c00720c */ /* 0x000fe20003f66270 */
[----:B------:R-:W-:Y:S01]  /*2090*/  IMAD.HI.U32 R34, R8, R41, RZ ;  /* 0x0000002908227227 */ /* 0x000fe200078e00ff */
[----:B------:R-:W-:-:S03]  /*20a0*/  LOP3.LUT R38, R10, 0x34, RZ, 0xfc, !PT ;  /* 0x000000340a267812 */ /* 0x000fc600078efcff */
[--C-:B------:R-:W-:Y:S01]  /*20b0*/  @!P4 IMAD.IADD R31, R31, 0x1, -R6.reuse ;  /* 0x000000011f1fc824 */ /* 0x100fe200078e0a06 */
[----:B------:R-:W-:Y:S01]  /*20c0*/  ISETP.GT.U32.AND P4, PT, R6, R39, PT ;  /* 0x000000270600720c */ /* 0x000fe20003f84070 */
[----:B------:R-:W-:Y:S01]  /*20d0*/  @!P5 IMAD.IADD R37, R37, 0x1, -R6 ;  /* 0x000000012525d824 */ /* 0x000fe200078e0a06 */
[----:B------:R-:W-:Y:S01]  /*20e0*/  ISETP.GE.AND P5, PT, R45, RZ, PT ;  /* 0x000000ff2d00720c */ /* 0x000fe20003fa6270 */
[----:B------:R-:W-:Y:S01]  /*20f0*/  IMAD.MOV R34, RZ, RZ, -R34 ;  /* 0x000000ffff227224 */ /* 0x000fe200078e0a22 */
[----:B------:R-:W-:-:S03]  /*2100*/  IABS R43, R38 ;  /* 0x00000026002b7213 */ /* 0x000fc60000000000 */
[C---:B------:R-:W-:Y:S02]  /*2110*/  IMAD R41, R6.reuse, R34, R41 ;  /* 0x0000002206297224 */ /* 0x040fe400078e0229 */
[----:B------:R-:W-:Y:S01]  /*2120*/  @!P6 IMAD.MOV R31, RZ, RZ, -R31 ;  /* 0x000000ffff1fe224 */ /* 0x000fe200078e0a1f */
[C---:B------:R-:W-:Y:S01]  /*2130*/  ISETP.GT.U32.AND P6, PT, R6.reuse, R37, PT ;  /* 0x000000250600720c */ /* 0x040fe20003fc4070 */
[----:B------:R-:W-:Y:S01]  /*2140*/  @!P3 IMAD.MOV R32, RZ, RZ, -R32 ;  /* 0x000000ffff20b224 */ /* 0x000fe200078e0a20 */
[----:B------:R-:W-:Y:S01]  /*2150*/  ISETP.GT.U32.AND P3, PT, R6, R41, PT ;  /* 0x000000290600720c */ /* 0x000fe20003f64070 */
[----:B------:R-:W-:Y:S01]  /*2160*/  IMAD.HI.U32 R34, R8, R43, RZ ;  /* 0x0000002b08227227 */ /* 0x000fe200078e00ff */
[----:B------:R-:W-:-:S03]  /*2170*/  LOP3.LUT R40, R10, 0x38, RZ, 0xfc, !PT ;  /* 0x000000380a287812 */ /* 0x000fc600078efcff */
[----:B------:R-:W-:Y:S02]  /*2180*/  @!P4 IMAD.IADD R39, R39, 0x1, -R6 ;  /* 0x000000012727c824 */ /* 0x000fe400078e0a06 */
[----:B------:R-:W-:Y:S01]  /*2190*/  @!P5 IMAD.MOV R35, RZ, RZ, -R35 ;  /* 0x000000ffff23d224 */ /* 0x000fe200078e0a23 */
[----:B------:R-:W-:Y:S01]  /*21a0*/  ISETP.GE.AND P5, PT, R46, RZ, PT ;  /* 0x000000ff2e00720c */ /* 0x000fe20003fa6270 */
[----:B------:R-:W-:Y:S01]  /*21b0*/  IMAD.MOV R34, RZ, RZ, -R34 ;  /* 0x000000ffff227224 */ /* 0x000fe200078e0a22 */
[----:B------:R-:W-:Y:S02]  /*21c0*/  IABS R45, R40 ;  /* 0x00000028002d7213 */ /* 0x000fe40000000000 */
[C---:B------:R-:W-:Y:S01]  /*21d0*/  ISETP.GT.U32.AND P4, PT, R6.reuse, R39, PT ;  /* 0x000000270600720c */ /* 0x040fe20003f84070 */
[----:B------:R-:W-:Y:S01]  /*21e0*/  IMAD R43, R6, R34, R43 ;  /* 0x00000022062b7224 */ /* 0x000fe200078e022b */
[----:B------:R-:W-:Y:S01]  /*21f0*/  LOP3.LUT R42, R10, 0x3c, RZ, 0xfc, !PT ;  /* 0x0000003c0a2a7812 */ /* 0x000fe200078efcff */
[----:B------:R-:W-:-:S03]  /*2200*/  IMAD.HI.U32 R34, R8, R45, RZ ;  /* 0x0000002d08227227 */ /* 0x000fc600078e00ff */
[----:B------:R-:W-:Y:S01]  /*2210*/  IABS R47, R42 ;  /* 0x0000002a002f7213 */ /* 0x000fe20000000000 */
[--C-:B------:R-:W-:Y:S02]  /*2220*/  @!P6 IMAD.IADD R37, R37, 0x1, -R6.reuse ;  /* 0x000000012525e824 */ /* 0x100fe400078e0a06 */
[----:B------:R-:W-:Y:S02]  /*2230*/  @!P3 IMAD.IADD R41, R41, 0x1, -R6 ;  /* 0x000000012929b824 */ /* 0x000fe400078e0a06 */
[----:B------:R-:W-:Y:S02]  /*2240*/  IMAD.MOV R34, RZ, RZ, -R34 ;  /* 0x000000ffff227224 */ /* 0x000fe400078e0a22 */
[----:B------:R-:W-:Y:S01]  /*2250*/  @!P5 IMAD.MOV R37, RZ, RZ, -R37 ;  /* 0x000000ffff25d224 */ /* 0x000fe200078e0a25 */
[C---:B------:R-:W-:Y:S01]  /*2260*/  ISETP.GT.U32.AND P5, PT, R6.reuse, R41, PT ;  /* 0x000000290600720c */ /* 0x040fe20003fa4070 */
[----:B------:R-:W-:Y:S02]  /*2270*/  IMAD R45, R6, R34, R45 ;  /* 0x00000022062d7224 */ /* 0x000fe400078e022d */
[----:B------:R-:W-:Y:S01]  /*2280*/  IMAD.HI.U32 R34, R8, R47, RZ ;  /* 0x0000002f08227227 */ /* 0x000fe200078e00ff */
[----:B------:R-:W-:-:S03]  /*2290*/  ISETP.GT.U32.AND P6, PT, R6, R43, PT ;  /* 0x0000002b0600720c */ /* 0x000fc60003fc4070 */
[----:B------:R-:W-:Y:S01]  /*22a0*/  @!P4 IMAD.IADD R39, R39, 0x1, -R6 ;  /* 0x000000012727c824 */ /* 0x000fe200078e0a06 */
[----:B------:R-:W-:Y:S01]  /*22b0*/  ISETP.GE.AND P4, PT, R48, RZ, PT ;  /* 0x000000ff3000720c */ /* 0x000fe20003f86270 */
[----:B------:R-:W-:-:S04]  /*22c0*/  IMAD.MOV R34, RZ, RZ, -R34 ;  /* 0x000000ffff227224 */ /* 0x000fc800078e0a22 */
[----:B------:R-:W-:Y:S02]  /*22d0*/  IMAD R47, R6, R34, R47 ;  /* 0x00000022062f7224 */ /* 0x000fe400078e022f */
[--C-:B------:R-:W-:Y:S01]  /*22e0*/  @!P5 IMAD.IADD R41, R41, 0x1, -R6.reuse ;  /* 0x000000012929d824 */ /* 0x100fe200078e0a06 */
[----:B------:R-:W-:Y:S02]  /*22f0*/  LOP3.LUT R44, R10, 0x40, RZ, 0xfc, !PT ;  /* 0x000000400a2c7812 */ /* 0x000fe400078efcff */
[C---:B------:R-:W-:Y:S01]  /*2300*/  ISETP.GT.U32.AND P5, PT, R6.reuse, R47, PT ;  /* 0x0000002f0600720c */ /* 0x040fe20003fa4070 */
[----:B------:R-:W-:Y:S02]  /*2310*/  @!P6 IMAD.IADD R43, R43, 0x1, -R6 ;  /* 0x000000012b2be824 */ /* 0x000fe400078e0a06 */
[----:B------:R-:W-:Y:S01]  /*2320*/  @!P4 IMAD.MOV R39, RZ, RZ, -R39 ;  /* 0x000000ffff27c224 */ /* 0x000fe200078e0a27 */
[----:B------:R-:W-:Y:S02]  /*2330*/  ISETP.GT.U32.AND P4, PT, R6, R45, PT ;  /* 0x0000002d0600720c */ /* 0x000fe40003f84070 */
[----:B------:R-:W-:-:S02]  /*2340*/  IABS R49, R44 ;  /* 0x0000002c00317213 */ /* 0x000fc40000000000 */
[----:B------:R-:W-:Y:S02]  /*2350*/  ISETP.GT.U32.AND P6, PT, R6, R43, PT ;  /* 0x0000002b0600720c */ /* 0x000fe40003fc4070 */
[----:B------:R-:W-:Y:S01]  /*2360*/  LOP3.LUT R48, R10, 0x48, RZ, 0xfc, !PT ;  /* 0x000000480a307812 */ /* 0x000fe200078efcff */
[----:B------:R-:W-:Y:S01]  /*2370*/  IMAD.HI.U32 R34, R8, R49, RZ ;  /* 0x0000003108227227 */ /* 0x000fe200078e00ff */
[----:B------:R-:W-:Y:S02]  /*2380*/  LOP3.LUT R46, R10, 0x44, RZ, 0xfc, !PT ;  /* 0x000000440a2e7812 */ /* 0x000fe400078efcff */
[----:B------:R-:W-:Y:S01]  /*2390*/  IABS R53, R48 ;  /* 0x0000003000357213 */ /* 0x000fe20000000000 */
[----:B------:R-:W-:Y:S02]  /*23a0*/  @!P5 IMAD.IADD R47, R47, 0x1, -R6 ;  /* 0x000000012f2fd824 */ /* 0x000fe400078e0a06 */
[----:B------:R-:W-:Y:S01]  /*23b0*/  IMAD.MOV R34, RZ, RZ, -R34 ;  /* 0x000000ffff227224 */ /* 0x000fe200078e0a22 */
[----:B------:R-:W-:Y:S01]  /*23c0*/  IABS R51, R46 ;  /* 0x0000002e00337213 */ /* 0x000fe20000000000 */
[----:B------:R-:W-:Y:S01]  /*23d0*/  @!P4 IMAD.IADD R45, R45, 0x1, -R6 ;  /* 0x000000012d2dc824 */ /* 0x000fe200078e0a06 */
[C---:B------:R-:W-:Y:S01]  /*23e0*/  ISETP.GT.U32.AND P5, PT, R6.reuse, R47, PT ;  /* 0x0000002f0600720c */ /* 0x040fe20003fa4070 */
[----:B------:R-:W-:-:S02]  /*23f0*/  IMAD R49, R6, R34, R49 ;  /* 0x0000002206317224 */ /* 0x000fc400078e0231 */
[----:B------:R-:W-:Y:S01]  /*2400*/  IMAD.HI.U32 R34, R8, R53, RZ ;  /* 0x0000003508227227 */ /* 0x000fe200078e00ff */
[----:B------:R-:W-:Y:S02]  /*2410*/  ISETP.GE.AND P3, PT, R36, RZ, PT ;  /* 0x000000ff2400720c */ /* 0x000fe40003f66270 */
[----:B------:R-:W-:Y:S01]  /*2420*/  ISETP.GT.U32.AND P4, PT, R6, R45, PT ;  /* 0x0000002d0600720c */ /* 0x000fe20003f84070 */
[----:B------:R-:W-:Y:S01]  /*2430*/  @!P6 IMAD.IADD R43, R43, 0x1, -R6 ;  /* 0x000000012b2be824 */ /* 0x000fe200078e0a06 */
[----:B------:R-:W-:Y:S01]  /*2440*/  ISETP.GE.AND P6, PT, R38, RZ, PT ;  /* 0x000000ff2600720c */ /* 0x000fe20003fc6270 */
[----:B------:R-:W-:-:S04]  /*2450*/  IMAD.HI.U32 R36, R8, R51, RZ ;  /* 0x0000003308247227 */ /* 0x000fc800078e00ff */
[----:B------:R-:W-:Y:S02]  /*2460*/  IMAD.MOV R34, RZ, RZ, -R34 ;  /* 0x000000ffff227224 */ /* 0x000fe400078e0a22 */
[----:B------:R-:W-:Y:S02]  /*2470*/  IMAD.MOV R36, RZ, RZ, -R36 ;  /* 0x000000ffff247224 */ /* 0x000fe400078e0a24 */
[C---:B------:R-:W-:Y:S02]  /*2480*/  IMAD R53, R6.reuse, R34, R53 ;  /* 0x0000002206357224 */ /* 0x040fe400078e0235 */
[C---:B------:R-:W-:Y:S02]  /*2490*/  IMAD R51, R6.reuse, R36, R51 ;  /* 0x0000002406337224 */ /* 0x040fe400078e0233 */
[--C-:B------:R-:W-:Y:S01]  /*24a0*/  @!P5 IMAD.IADD R47, R47, 0x1, -R6.reuse ;  /* 0x000000012f2fd824 */ /* 0x100fe200078e0a06 */
[C---:B------:R-:W-:Y:S01]  /*24b0*/  ISETP.GT.U32.AND P5, PT, R6.reuse, R53, PT ;  /* 0x000000350600720c */ /* 0x040fe20003fa4070 */
[----:B------:R-:W-:Y:S01]  /*24c0*/  @!P4 IMAD.IADD R45, R45, 0x1, -R6 ;  /* 0x000000012d2dc824 */ /* 0x000fe200078e0a06 */
[C---:B------:R-:W-:Y:S01]  /*24d0*/  ISETP.GT.U32.AND P4, PT, R6.reuse, R51, PT ;  /* 0x000000330600720c */ /* 0x040fe20003f84070 */
[----:B------:R-:W-:Y:S01]  /*24e0*/  @!P6 IMAD.MOV R43, RZ, RZ, -R43 ;  /* 0x000000ffff2be224 */ /* 0x000fe200078e0a2b */
[----:B------:R-:W-:-:S02]  /*24f0*/  ISETP.GT.U32.AND P6, PT, R6, R49, PT ;  /* 0x000000310600720c */ /* 0x000fc40003fc4070 */
[----:B------:R-:W-:Y:S01]  /*2500*/  LOP3.LUT R38, R10, 0x4c, RZ, 0xfc, !PT ;  /* 0x0000004c0a267812 */ /* 0x000fe200078efcff */
[----:B------:R-:W-:Y:S01]  /*2510*/  @!P3 IMAD.MOV R41, RZ, RZ, -R41 ;  /* 0x000000ffff29b224 */ /* 0x000fe200078e0a29 */
[----:B------:R-:W-:Y:S02]  /*2520*/  ISETP.GE.AND P3, PT, R40, RZ, PT ;  /* 0x000000ff2800720c */ /* 0x000fe40003f66270 */
[----:B------:R-:W-:Y:S02]  /*2530*/  IABS R55, R38 ;  /* 0x0000002600377213 */ /* 0x000fe40000000000 */
[----:B------:R-:W-:Y:S01]  /*2540*/  LOP3.LUT R40, R10, 0x50, RZ, 0xfc, !PT ;  /* 0x000000500a287812 */ /* 0x000fe200078efcff */
[----:B------:R-:W-:Y:S02]  /*2550*/  @!P5 IMAD.IADD R53, R53, 0x1, -R6 ;  /* 0x000000013535d824 */ /* 0x000fe400078e0a06 */
[----:B------:R-:W-:Y:S01]  /*2560*/  IMAD.HI.U32 R34, R8, R55, RZ ;  /* 0x0000003708227227 */ /* 0x000fe200078e00ff */
[----:B------:R-:W-:-:S02]  /*2570*/  IABS R57, R40 ;  /* 0x0000002800397213 */ /* 0x000fc40000000000 */
[----:B------:R-:W-:Y:S01]  /*2580*/  ISETP.GT.U32.AND P5, PT, R6, R53, PT ;  /* 0x000000350600720c */ /* 0x000fe20003fa4070 */
[--C-:B------:R-:W-:Y:S02]  /*2590*/  @!P4 IMAD.IADD R51, R51, 0x1, -R6.reuse ;  /* 0x000000013333c824 */ /* 0x100fe400078e0a06 */
[----:B------:R-:W-:Y:S01]  /*25a0*/  @!P6 IMAD.IADD R49, R49, 0x1, -R6 ;  /* 0x000000013131e824 */ /* 0x000fe200078e0a06 */
[----:B------:R-:W-:Y:S01]  /*25b0*/  ISETP.GE.AND P6, PT, R42, RZ, PT ;  /* 0x000000ff2a00720c */ /* 0x000fe20003fc6270 */
[----:B------:R-:W-:Y:S02]  /*25c0*/  IMAD.MOV R36, RZ, RZ, -R34 ;  /* 0x000000ffff247224 */ /* 0x000fe400078e0a22 */
[----:B------:R-:W-:Y:S01]  /*25d0*/  IMAD.HI.U32 R34, R8, R57, RZ ;  /* 0x0000003908227227 */ /* 0x000fe200078e00ff */
[----:B------:R-:W-:-:S03]  /*25e0*/  ISETP.GT.U32.AND P4, PT, R6, R51, PT ;  /* 0x000000330600720c */ /* 0x000fc60003f84070 */
[----:B------:R-:W-:Y:S01]  /*25f0*/  @!P3 IMAD.MOV R45, RZ, RZ, -R45 ;  /* 0x000000ffff2db224 */ /* 0x000fe200078e0a2d */
[C---:B------:R-:W-:Y:S01]  /*2600*/  ISETP.GT.U32.AND P3, PT, R6.reuse, R49, PT ;  /* 0x000000310600720c */ /* 0x040fe20003f64070 */
[----:B------:R-:W-:Y:S02]  /*2610*/  IMAD.MOV R34, RZ, RZ, -R34 ;  /* 0x000000ffff227224 */ /* 0x000fe400078e0a22 */
[C---:B------:R-:W-:Y:S02]  /*2620*/  IMAD R55, R6.reuse, R36, R55 ;  /* 0x0000002406377224 */ /* 0x040fe400078e0237 */
[C---:B------:R-:W-:Y:S02]  /*2630*/  IMAD R57, R6.reuse, R34, R57 ;  /* 0x0000002206397224 */ /* 0x040fe400078e0239 */
[----:B------:R-:W-:Y:S02]  /*2640*/  @!P5 IMAD.IADD R53, R53, 0x1, -R6 ;  /* 0x000000013535d824 */ /* 0x000fe400078e0a06 */
[----:B------:R-:W-:Y:S01]  /*2650*/  @!P6 IMAD.MOV R47, RZ, RZ, -R47 ;  /* 0x000000ffff2fe224 */ /* 0x000fe200078e0a2f */
[----:B------:R-:W-:-:S02]  /*2660*/  ISETP.GT.U32.AND P5, PT, R6, R57, PT ;  /* 0x000000390600720c */ /* 0x000fc40003fa4070 */
[----:B------:R-:W-:Y:S01]  /*2670*/  ISETP.GT.U32.AND P6, PT, R6, R55, PT ;  /* 0x000000370600720c */ /* 0x000fe20003fc4070 */
[--C-:B------:R-:W-:Y:S01]  /*2680*/  @!P4 IMAD.IADD R51, R51, 0x1, -R6.reuse ;  /* 0x000000013333c824 */ /* 0x100fe200078e0a06 */
[----:B------:R-:W-:Y:S01]  /*2690*/  LOP3.LUT R42, R10, 0x54, RZ, 0xfc, !PT ;  /* 0x000000540a2a7812 */ /* 0x000fe200078efcff */
[--C-:B------:R-:W-:Y:S01]  /*26a0*/  @!P3 IMAD.IADD R49, R49, 0x1, -R6.reuse ;  /* 0x000000013131b824 */ /* 0x100fe200078e0a06 */
[----:B------:R-:W-:Y:S02]  /*26b0*/  ISETP.GE.AND P4, PT, R46, RZ, PT ;  /* 0x000000ff2e00720c */ /* 0x000fe40003f86270 */
[----:B------:R-:W-:Y:S02]  /*26c0*/  ISETP.GE.AND P3, PT, R44, RZ, PT ;  /* 0x000000ff2c00720c */ /* 0x000fe40003f66270 */
[----:B------:R-:W-:Y:S02]  /*26d0*/  IABS R59, R42 ;  /* 0x0000002a003b7213 */ /* 0x000fe40000000000 */
[----:B------:R-:W-:Y:S01]  /*26e0*/  LOP3.LUT R44, R10, 0x58, RZ, 0xfc, !PT ;  /* 0x000000580a2c7812 */ /* 0x000fe200078efcff */
[----:B------:R-:W-:-:S02]  /*26f0*/  @!P5 IMAD.IADD R57, R57, 0x1, -R6 ;  /* 0x000000013939d824 */ /* 0x000fc400078e0a06 */
[----:B------:R-:W-:Y:S01]  /*2700*/  IMAD.HI.U32 R34, R8, R59, RZ ;  /* 0x0000003b08227227 */ /* 0x000fe200078e00ff */
[----:B------:R-:W-:-:S03]  /*2710*/  IABS R61, R44 ;  /* 0x0000002c003d7213 */ /* 0x000fc60000000000 */
[----:B------:R-:W-:Y:S02]  /*2720*/  @!P6 IMAD.IADD R55, R55, 0x1, -R6 ;  /* 0x000000013737e824 */ /* 0x000fe400078e0a06 */
[----:B------:R-:W-:Y:S02]  /*2730*/  IMAD.MOV R34, RZ, RZ, -R34 ;  /* 0x000000ffff227224 */ /* 0x000fe400078e0a22 */
[----:B------:R-:W-:Y:S01]  /*2740*/  @!P4 IMAD.MOV R51, RZ, RZ, -R51 ;  /* 0x000000ffff33c224 */ /* 0x000fe200078e0a33 */
[----:B------:R-:W-:Y:S01]  /*2750*/  ISETP.GT.U32.AND P4, PT, R6, R57, PT ;  /* 0x000000390600720c */ /* 0x000fe20003f84070 */
[----:B------:R-:W-:Y:S01]  /*2760*/  @!P3 IMAD.MOV R49, RZ, RZ, -R49 ;  /* 0x000000ffff31b224 */ /* 0x000fe200078e0a31 */
[----:B------:R-:W-:Y:S01]  /*2770*/  ISETP.GE.AND P6, PT, R48, RZ, PT ;  /* 0x000000ff3000720c */ /* 0x000fe20003fc6270 */
[C---:B------:R-:W-:Y:S01]  /*2780*/  IMAD R59, R6.reuse, R34, R59 ;  /* 0x00000022063b7224 */ /* 0x040fe200078e023b */
[----:B------:R-:W-:Y:S01]  /*2790*/  ISETP.GT.U32.AND P3, PT, R6, R55, PT ;  /* 0x000000370600720c */ /* 0x000fe20003f64070 */
[----:B------:R-:W-:Y:S01]  /*27a0*/  IMAD.HI.U32 R34, R8, R61, RZ ;  /* 0x0000003d08227227 */ /* 0x000fe200078e00ff */
[----:B------:R-:W-:-:S03]  /*27b0*/  LOP3.LUT R46, R10, 0x5c, RZ, 0xfc, !PT ;  /* 0x0000005c0a2e7812 */ /* 0x000fc600078efcff */
[----:B------:R-:W-:Y:S01]  /*27c0*/  IMAD.MOV R36, RZ, RZ, -R34 ;  /* 0x000000ffff247224 */ /* 0x000fe200078e0a22 */
[----:B------:R-:W-:Y:S02]  /*27d0*/  IABS R63, R46 ;  /* 0x0000002e003f7213 */ /* 0x000fe40000000000 */
[C---:B------:R-:W-:Y:S01]  /*27e0*/  ISETP.GT.U32.AND P5, PT, R6.reuse, R59, PT ;  /* 0x0000003b0600720c */ /* 0x040fe20003fa4070 */
[----:B------:R-:W-:Y:S02]  /*27f0*/  IMAD R61, R6, R36, R61 ;  /* 0x00000024063d7224 */ /* 0x000fe400078e023d */
[--C-:B------:R-:W-:Y:S01]  /*2800*/  @!P4 IMAD.IADD R57, R57, 0x1, -R6.reuse ;  /* 0x000000013939c824 */ /* 0x100fe200078e0a06 */
[----:B------:R-:W-:Y:S01]  /*2810*/  ISETP.GE.AND P4, PT, R40, RZ, PT ;  /* 0x000000ff2800720c */ /* 0x000fe20003f86270 */
[----:B------:R-:W-:Y:S01]  /*2820*/  @!P6 IMAD.MOV R53, RZ, RZ, -R53 ;  /* 0x000000ffff35e224 */ /* 0x000fe200078e0a35 */
[----:B------:R-:W-:Y:S01]  /*2830*/  LOP3.LUT R48, R10, 0x60, RZ, 0xfc, !PT ;  /* 0x000000600a307812 */ /* 0x000fe200078efcff */
[----:B------:R-:W-:Y:S01]  /*2840*/  @!P3 IMAD.IADD R55, R55, 0x1, -R6 ;  /* 0x000000013737b824 */ /* 0x000fe200078e0a06 */
[----:B------:R-:W-:Y:S01]  /*2850*/  ISETP.GE.AND P6, PT, R38, RZ, PT ;  /* 0x000000ff2600720c */ /* 0x000fe20003fc6270 */
[----:B------:R-:W-:Y:S01]  /*2860*/  IMAD.HI.U32 R34, R8, R63, RZ ;  /* 0x0000003f08227227 */ /* 0x000fe200078e00ff */
[----:B------:R-:W-:-:S02]  /*2870*/  ISETP.GT.U32.AND P3, PT, R6, R61, PT ;  /* 0x0000003d0600720c */ /* 0x000fc40003f64070 */
[----:B------:R-:W-:Y:S01]  /*2880*/  IABS R77, R48 ;  /* 0x00000030004d7213 */ /* 0x000fe20000000000 */
[----:B------:R-:W-:Y:S01]  /*2890*/  IMAD.MOV R34, RZ, RZ, -R34 ;  /* 0x000000ffff227224 */ /* 0x000fe200078e0a22 */
[----:B------:R-:W-:Y:S01]  /*28a0*/  LOP3.LUT R38, R10, 0x64, RZ, 0xfc, !PT ;  /* 0x000000640a267812 */ /* 0x000fe200078efcff */
[----:B------:R-:W-:Y:S02]  /*28b0*/  @!P5 IMAD.IADD R59, R59, 0x1, -R6 ;  /* 0x000000013b3bd824 */ /* 0x000fe400078e0a06 */
[----:B------:R-:W-:Y:S01]  /*28c0*/  IMAD R63, R6, R34, R63 ;  /* 0x00000022063f7224 */ /* 0x000fe200078e023f */
[----:B------:R-:W-:Y:S01]  /*28d0*/  IABS R79, R38 ;  /* 0x00000026004f7213 */ /* 0x000fe20000000000 */
[----:B------:R-:W-:-:S04]  /*28e0*/  IMAD.HI.U32 R36, R8, R77, RZ ;  /* 0x0000004d08247227 */ /* 0x000fc800078e00ff */
[----:B------:R-:W-:Y:S01]  /*28f0*/  @!P4 IMAD.MOV R57, RZ, RZ, -R57 ;  /* 0x000000ffff39c224 */ /* 0x000fe200078e0a39 */
[C---:B------:R-:W-:Y:S01]  /*2900*/  ISETP.GT.U32.AND P4, PT, R6.reuse, R63, PT ;  /* 0x0000003f0600720c */ /* 0x040fe20003f84070 */
[----:B------:R-:W-:Y:S02]  /*2910*/  IMAD.MOV R36, RZ, RZ, -R36 ;  /* 0x000000ffff247224 */ /* 0x000fe400078e0a24 */
[----:B------:R-:W-:Y:S02]  /*2920*/  @!P3 IMAD.IADD R61, R61, 0x1, -R6 ;  /* 0x000000013d3db824 */ /* 0x000fe400078e0a06 */
[----:B------:R-:W-:Y:S01]  /*2930*/  @!P6 IMAD.MOV R55, RZ, RZ, -R55 ;  /* 0x000000ffff37e224 */ /* 0x000fe200078e0a37 */
[----:B------:R-:W-:Y:S01]  /*2940*/  ISETP.GT.U32.AND P6, PT, R6, R59, PT ;  /* 0x0000003b0600720c */ /* 0x000fe20003fc4070 */
[----:B------:R-:W-:Y:S01]  /*2950*/  IMAD.HI.U32 R34, R8, R79, RZ ;  /* 0x0000004f08227227 */ /* 0x000fe200078e00ff */
[----:B------:R-:W-:-:S03]  /*2960*/  ISETP.GT.U32.AND P3, PT, R6, R61, PT ;  /* 0x0000003d0600720c */ /* 0x000fc60003f64070 */
[----:B------:R-:W-:Y:S02]  /*2970*/  IMAD R77, R6, R36, R77 ;  /* 0x00000024064d7224 */ /* 0x000fe400078e024d */
[----:B------:R-:W-:Y:S01]  /*2980*/  IMAD.MOV R36, RZ, RZ, -R34 ;  /* 0x000000ffff247224 */ /* 0x000fe200078e0a22 */
[----:B------:R-:W-:-:S03]  /*2990*/  ISETP.GE.AND P5, PT, R42, RZ, PT ;  /* 0x000000ff2a00720c */ /* 0x000fc60003fa6270 */
[----:B------:R-:W-:Y:S02]  /*29a0*/  IMAD R79, R6, R36, R79 ;  /* 0x00000024064f7224 */ /* 0x000fe400078e024f */
[--C-:B------:R-:W-:Y:S01]  /*29b0*/  @!P4 IMAD.IADD R63, R63, 0x1, -R6.reuse ;  /* 0x000000013f3fc824 */ /* 0x100fe200078e0a06 */
[----:B------:R-:W-:Y:S01]  /*29c0*/  LOP3.LUT R40, R10, 0x68, RZ, 0xfc, !PT ;  /* 0x000000680a287812 */ /* 0x000fe200078efcff */
[--C-:B------:R-:W-:Y:S01]  /*29d0*/  @!P6 IMAD.IADD R59, R59, 0x1, -R6.reuse ;  /* 0x000000013b3be824 */ /* 0x100fe200078e0a06 */
[C---:B------:R-:W-:Y:S02]  /*29e0*/  ISETP.GT.U32.AND P4, PT, R6.reuse, R79, PT ;  /* 0x0000004f0600720c */ /* 0x040fe40003f84070 */
[----:B------:R-:W-:Y:S01]  /*29f0*/  ISETP.GT.U32.AND P6, PT, R6, R77, PT ;  /* 0x0000004d0600720c */ /* 0x000fe20003fc4070 */
[----:B------:R-:W-:Y:S01]  /*2a00*/  @!P3 IMAD.IADD R61, R61, 0x1, -R6 ;  /* 0x000000013d3db824 */ /* 0x000fe200078e0a06 */
[----:B------:R-:W-:Y:S02]  /*2a10*/  IABS R81, R40 ;  /* 0x0000002800517213 */ /* 0x000fe40000000000 */
[----:B------:R-:W-:Y:S01]  /*2a20*/  ISETP.GE.AND P3, PT, R44, RZ, PT ;  /* 0x000000ff2c00720c */ /* 0x000fe20003f66270 */
[----:B------:R-:W-:Y:S01]  /*2a30*/  @!P5 IMAD.MOV R59, RZ, RZ, -R59 ;  /* 0x000000ffff3bd224 */ /* 0x000fe200078e0a3b */
[----:B------:R-:W-:Y:S01]  /*2a40*/  ISETP.GT.U32.AND P5, PT, R6, R63, PT ;  /* 0x0000003f0600720c */ /* 0x000fe20003fa4070 */
[----:B------:R-:W-:Y:S01]  /*2a50*/  IMAD.HI.U32 R34, R8, R81, RZ ;  /* 0x0000005108227227 */ /* 0x000fe200078e00ff */
[----:B------:R-:W-:-:S02]  /*2a60*/  LOP3.LUT R50, R10, 0x70, RZ, 0xfc, !PT ;  /* 0x000000700a327812 */ /* 0x000fc400078efcff */
[----:B------:R-:W-:Y:S01]  /*2a70*/  LOP3.LUT R42, R10, 0x6c, RZ, 0xfc, !PT ;  /* 0x0000006c0a2a7812 */ /* 0x000fe200078efcff */
[----:B------:R-:W-:Y:S01]  /*2a80*/  @!P4 IMAD.IADD R79, R79, 0x1, -R6 ;  /* 0x000000014f4fc824 */ /* 0x000fe200078e0a06 */
[----:B------:R-:W-:Y:S01]  /*2a90*/  IABS R85, R50 ;  /* 0x0000003200557213 */ /* 0x000fe20000000000 */
[----:B------:R-:W-:Y:S01]  /*2aa0*/  IMAD.MOV R34, RZ, RZ, -R34 ;  /* 0x000000ffff227224 */ /* 0x000fe200078e0a22 */
[----:B------:R-:W-:Y:S01]  /*2ab0*/  IABS R83, R42 ;  /* 0x0000002a00537213 */ /* 0x000fe20000000000 */
[----:B------:R-:W-:Y:S01]  /*2ac0*/  @!P6 IMAD.IADD R77, R77, 0x1, -R6 ;  /* 0x000000014d4de824 */ /* 0x000fe200078e0a06 */
[C---:B------:R-:W-:Y:S01]  /*2ad0*/  ISETP.GT.U32.AND P4, PT, R6.reuse, R79, PT ;  /* 0x0000004f0600720c */ /* 0x040fe20003f84070 */
[----:B------:R-:W-:Y:S02]  /*2ae0*/  @!P3 IMAD.MOV R61, RZ, RZ, -R61 ;  /* 0x000000ffff3db224 */ /* 0x000fe400078e0a3d */
[C---:B------:R-:W-:Y:S01]  /*2af0*/  IMAD R81, R6.reuse, R34, R81 ;  /* 0x0000002206517224 */ /* 0x040fe200078e0251 */
[----:B------:R-:W-:Y:S01]  /*2b00*/  ISETP.GT.U32.AND P3, PT, R6, R77, PT ;  /* 0x0000004d0600720c */ /* 0x000fe20003f64070 */
[----:B------:R-:W-:-:S04]  /*2b10*/  IMAD.HI.U32 R34, R8, R85, RZ ;  /* 0x0000005508227227 */ /* 0x000fc800078e00ff */
[----:B------:R-:W-:-:S04]  /*2b20*/  IMAD.HI.U32 R36, R8, R83, RZ ;  /* 0x0000005308247227 */ /* 0x000fc800078e00ff */
[----:B------:R-:W-:Y:S01]  /*2b30*/  @!P5 IMAD.IADD R63, R63, 0x1, -R6 ;  /* 0x000000013f3fd824 */ /* 0x000fe200078e0a06 */
[C---:B------:R-:W-:Y:S01]  /*2b40*/  ISETP.GT.U32.AND P5, PT, R6.reuse, R81, PT ;  /* 0x000000510600720c */ /* 0x040fe20003fa4070 */
[----:B------:R-:W-:Y:S02]  /*2b50*/  IMAD.MOV R34, RZ, RZ, -R34 ;  /* 0x000000ffff227224 */ /* 0x000fe400078e0a22 */
[----:B------:R-:W-:Y:S02]  /*2b60*/  IMAD.MOV R36, RZ, RZ, -R36 ;  /* 0x000000ffff247224 */ /* 0x000fe400078e0a24 */
[C---:B------:R-:W-:Y:S02]  /*2b70*/  IMAD R85, R6.reuse, R34, R85 ;  /* 0x0000002206557224 */ /* 0x040fe400078e0255 */
[C---:B------:R-:W-:Y:S02]  /*2b80*/  IMAD R83, R6.reuse, R36, R83 ;  /* 0x0000002406537224 */ /* 0x040fe400078e0253 */
[--C-:B------:R-:W-:Y:S01]  /*2b90*/  @!P4 IMAD.IADD R79, R79, 0x1, -R6.reuse ;  /* 0x000000014f4fc824 */ /* 0x100fe200078e0a06 */
[----:B------:R-:W-:Y:S01]  /*2ba0*/  ISETP.GT.U32.AND P4, PT, R6, R85, PT ;  /* 0x000000550600720c */ /* 0x000fe20003f84070 */
[----:B------:R-:W-:Y:S01]  /*2bb0*/  @!P3 IMAD.IADD R77, R77, 0x1, -R6 ;  /* 0x000000014d4db824 */ /* 0x000fe200078e0a06 */
[----:B------:R-:W-:-:S02]  /*2bc0*/  LOP3.LUT R44, R10, 0x74, RZ, 0xfc, !PT ;  /* 0x000000740a2c7812 */ /* 0x000fc400078efcff */
[----:B------:R-:W-:Y:S01]  /*2bd0*/  ISETP.GT.U32.AND P3, PT, R6, R83, PT ;  /* 0x000000530600720c */ /* 0x000fe20003f64070 */
[----:B------:R-:W-:Y:S01]  /*2be0*/  @!P5 IMAD.IADD R81, R81, 0x1, -R6 ;  /* 0x000000015151d824 */ /* 0x000fe200078e0a06 */
[----:B------:R-:W-:Y:S02]  /*2bf0*/  ISETP.GE.AND P6, PT, R46, RZ, PT ;  /* 0x000000ff2e00720c */ /* 0x000fe40003fc6270 */
[----:B------:R-:W-:Y:S02]  /*2c00*/  IABS R87, R44 ;  /* 0x0000002c00577213 */ /* 0x000fe40000000000 */
[----:B------:R-:W-:Y:S02]  /*2c10*/  ISETP.GE.AND P5, PT, R48, RZ, PT ;  /* 0x000000ff3000720c */ /* 0x000fe40003fa6270 */
[C---:B------:R-:W-:Y:S02]  /*2c20*/  LOP3.LUT R46, R10.reuse, 0x78, RZ, 0xfc, !PT ;  /* 0x000000780a2e7812 */ /* 0x040fe400078efcff */
[----:B------:R-:W-:Y:S01]  /*2c30*/  LOP3.LUT R36, R10, 0x7c, RZ, 0xfc, !PT ;  /* 0x0000007c0a247812 */ /* 0x000fe200078efcff */
[----:B------:R-:W-:Y:S01]  /*2c40*/  IMAD.HI.U32 R10, R8, R87, RZ ;  /* 0x00000057080a7227 */ /* 0x000fe200078e00ff */
[----:B------:R-:W-:-:S03]  /*2c50*/  IABS R89, R46 ;  /* 0x0000002e00597213 */ /* 0x000fc60000000000 */
[----:B------:R-:W-:Y:S01]  /*2c60*/  @!P4 IMAD.IADD R85, R85, 0x1, -R6 ;  /* 0x000000015555c824 */ /* 0x000fe200078e0a06 */
[----:B------:R-:W-:Y:S01]  /*2c70*/  ISETP.GT.U32.AND P4, PT, R6, R81, PT ;  /* 0x000000510600720c */ /* 0x000fe20003f84070 */
[----:B------:R-:W-:Y:S01]  /*2c80*/  IMAD.MOV R34, RZ, RZ, -R10 ;  /* 0x000000ffff227224 */ /* 0x000fe200078e0a0a */
[----:B------:R-:W-:Y:S01]  /*2c90*/  IABS R91, R36 ;  /* 0x00000024005b7213 */ /* 0x000fe20000000000 */
[----:B------:R-:W-:Y:S01]  /*2ca0*/  @!P3 IMAD.IADD R83, R83, 0x1, -R6 ;  /* 0x000000015353b824 */ /* 0x000fe200078e0a06 */
[----:B------:R-:W-:Y:S01]  /*2cb0*/  ISETP.GE.AND P3, PT, R38, RZ, PT ;  /* 0x000000ff2600720c */ /* 0x000fe20003f66270 */
[----:B------:R-:W-:-:S04]  /*2cc0*/  IMAD.HI.U32 R10, R8, R89, RZ ;  /* 0x00000059080a7227 */ /* 0x000fc800078e00ff */
[----:B------:R-:W-:Y:S01]  /*2cd0*/  @!P5 IMAD.MOV R77, RZ, RZ, -R77 ;  /* 0x000000ffff4dd224 */ /* 0x000fe200078e0a4d */
[----:B------:R-:W-:Y:S01]  /*2ce0*/  ISETP.GT.U32.AND P5, PT, R6, R83, PT ;  /* 0x000000530600720c */ /* 0x000fe20003fa4070 */
[----:B------:R-:W-:Y:S02]  /*2cf0*/  IMAD.MOV R10, RZ, RZ, -R10 ;  /* 0x000000ffff0a7224 */ /* 0x000fe400078e0a0a */
[----:B------:R-:W-:-:S04]  /*2d00*/  IMAD.HI.U32 R8, R8, R91, RZ ;  /* 0x0000005b08087227 */ /* 0x000fc800078e00ff */
[----:B------:R-:W-:Y:S01]  /*2d10*/  @!P6 IMAD.MOV R63, RZ, RZ, -R63 ;  /* 0x000000ffff3fe224 */ /* 0x000fe200078e0a3f */
[C---:B------:R-:W-:Y:S01]  /*2d20*/  ISETP.GT.U32.AND P6, PT, R6.reuse, R85, PT ;  /* 0x000000550600720c */ /* 0x040fe20003fc4070 */
[C---:B------:R-:W-:Y:S02]  /*2d30*/  IMAD R89, R6.reuse, R10, R89 ;  /* 0x0000000a06597224 */ /* 0x040fe400078e0259 */
[C---:B------:R-:W-:Y:S02]  /*2d40*/  IMAD R87, R6.reuse, R34, R87 ;  /* 0x0000002206577224 */ /* 0x040fe400078e0257 */
[----:B------:R-:W-:Y:S02]  /*2d50*/  IMAD.MOV R8, RZ, RZ, -R8 ;  /* 0x000000ffff087224 */ /* 0x000fe400078e0a08 */
[----:B------:R-:W-:Y:S01]  /*2d60*/  @!P4 IMAD.IADD R81, R81, 0x1, -R6 ;  /* 0x000000015151c824 */ /* 0x000fe200078e0a06 */
[C---:B------:R-:W-:Y:S01]  /*2d70*/  ISETP.GT.U32.AND P4, PT, R6.reuse, R89, PT ;  /* 0x000000590600720c */ /* 0x040fe20003f84070 */
[----:B------:R-:W-:Y:S01]  /*2d80*/  @!P3 IMAD.MOV R79, RZ, RZ, -R79 ;  /* 0x000000ffff4fb224 */ /* 0x000fe200078e0a4f */
[C---:B------:R-:W-:Y:S01]  /*2d90*/  ISETP.GT.U32.AND P3, PT, R6.reuse, R87, PT ;  /* 0x000000570600720c */ /* 0x040fe20003f64070 */
[----:B------:R-:W-:-:S02]  /*2da0*/  IMAD R91, R6, R8, R91 ;  /* 0x00000008065b7224 */ /* 0x000fc400078e025b */
[----:B------:R-:W-:-:S03]  /*2db0*/  @!P5 IMAD.IADD R83, R83, 0x1, -R6 ;  /* 0x000000015353d824 */ /* 0x000fc600078e0a06 */
[----:B------:R-:W-:Y:S01]  /*2dc0*/  ISETP.GT.U32.AND P5, PT, R6, R91, PT ;  /* 0x0000005b0600720c */ /* 0x000fe20003fa4070 */
[----:B------:R-:W-:Y:S01]  /*2dd0*/  @!P6 IMAD.IADD R85, R85, 0x1, -R6 ;  /* 0x000000015555e824 */ /* 0x000fe200078e0a06 */
[----:B------:R-:W-:-:S03]  /*2de0*/  ISETP.GE.AND P6, PT, R40, RZ, PT ;  /* 0x000000ff2800720c */ /* 0x000fc60003fc6270 */
[--C-:B------:R-:W-:Y:S01]  /*2df0*/  @!P4 IMAD.IADD R89, R89, 0x1, -R6.reuse ;  /* 0x000000015959c824 */ /* 0x100fe200078e0a06 */
[----:B------:R-:W-:Y:S01]  /*2e00*/  ISETP.GE.AND P4, PT, R50, RZ, PT ;  /* 0x000000ff3200720c */ /* 0x000fe20003f86270 */
[----:B------:R-:W-:Y:S01]  /*2e10*/  @!P3 IMAD.IADD R87, R87, 0x1, -R6 ;  /* 0x000000015757b824 */ /* 0x000fe200078e0a06 */
[----:B------:R-:W-:-:S05]  /*2e20*/  ISETP.GE.AND P3, PT, R42, RZ, PT ;  /* 0x000000ff2a00720c */ /* 0x000fca0003f66270 */
[----:B------:R-:W-:Y:S01]  /*2e30*/  @!P5 IMAD.IADD R91, R91, 0x1, -R6 ;  /* 0x000000015b5bd824 */ /* 0x000fe200078e0a06 */
[C---:B------:R-:W-:Y:S01]  /*2e40*/  ISETP.GT.U32.AND P5, PT, R6.reuse, R87, PT ;  /* 0x000000570600720c */ /* 0x040fe20003fa4070 */
[----:B------:R-:W-:Y:S01]  /*2e50*/  @!P6 IMAD.MOV R81, RZ, RZ, -R81 ;  /* 0x000000ffff51e224 */ /* 0x000fe200078e0a51 */
[----:B------:R-:W-:-:S03]  /*2e60*/  ISETP.GT.U32.AND P6, PT, R6, R89, PT ;  /* 0x000000590600720c */ /* 0x000fc60003fc4070 */
[----:B------:R-:W-:Y:S01]  /*2e70*/  @!P4 IMAD.MOV R85, RZ, RZ, -R85 ;  /* 0x000000ffff55c224 */ /* 0x000fe200078e0a55 */
[----:B------:R-:W-:Y:S01]  /*2e80*/  ISETP.GE.AND P4, PT, R44, RZ, PT ;  /* 0x000000ff2c00720c */ /* 0x000fe20003f86270 */
[----:B------:R-:W-:Y:S01]  /*2e90*/  @!P3 IMAD.MOV R83, RZ, RZ, -R83 ;  /* 0x000000ffff53b224 */ /* 0x000fe200078e0a53 */
[----:B------:R-:W-:-:S05]  /*2ea0*/  ISETP.GT.U32.AND P3, PT, R6, R91, PT ;  /* 0x0000005b0600720c */ /* 0x000fca0003f64070 */
[--C-:B------:R-:W-:Y:S01]  /*2eb0*/  @!P5 IMAD.IADD R87, R87, 0x1, -R6.reuse ;  /* 0x000000015757d824 */ /* 0x100fe200078e0a06 */
[----:B------:R-:W-:Y:S01]  /*2ec0*/  ISETP.GE.AND P5, PT, R46, RZ, PT ;  /* 0x000000ff2e00720c */ /* 0x000fe20003fa6270 */
[--C-:B------:R-:W-:Y:S01]  /*2ed0*/  @!P6 IMAD.IADD R89, R89, 0x1, -R6.reuse ;  /* 0x000000015959e824 */ /* 0x100fe200078e0a06 */
[----:B------:R-:W-:Y:S02]  /*2ee0*/  ISETP.GE.AND P6, PT, R36, RZ, PT ;  /* 0x000000ff2400720c */ /* 0x000fe40003fc6270 */
[C---:B------:R-:W-:Y:S01]  /*2ef0*/  LOP3.LUT R189, R68.reuse, 0x2e, RZ, 0xfc, !PT ;  /* 0x0000002e44bd7812 */ /* 0x040fe200078efcff */
[----:B------:R-:W-:Y:S01]  /*2f00*/  @!P4 IMAD.MOV R87, RZ, RZ, -R87 ;  /* 0x000000ffff57c224 */ /* 0x000fe200078e0a57 */
[----:B------:R-:W-:Y:S02]  /*2f10*/  LOP3.LUT R191, R68, 0x36, RZ, 0xfc, !PT ;  /* 0x0000003644bf7812 */ /* 0x000fe400078efcff */
[----:B------:R-:W-:Y:S01]  /*2f20*/  ISETP.LT.AND P4, PT, R189, R64, P0 ;  /* 0x00000040bd00720c */ /* 0x000fe20000781270 */
[----:B------:R-:W-:Y:S01]  /*2f30*/  @!P3 IMAD.IADD R91, R91, 0x1, -R6 ;  /* 0x000000015b5bb824 */ /* 0x000fe200078e0a06 */
[----:B------:R-:W-:-:S03]  /*2f40*/  LOP3.LUT R138, R0, 0x3f, RZ, 0xc0, !PT ;  /* 0x0000003f008a7812 */ /* 0x000fc600078ec0ff */
[----:B------:R-:W-:Y:S01]  /*2f50*/  @!P5 IMAD.MOV R89, RZ, RZ, -R89 ;  /* 0x000000ffff59d224 */ /* 0x000fe200078e0a59 */
[-C--:B------:R-:W-:Y:S02]  /*2f60*/  ISETP.LT.AND P5, PT, R191, R64.reuse, P0 ;  /* 0x00000040bf00720c */ /* 0x080fe400007a1270 */
[----:B------:R-:W-:Y:S02]  /*2f70*/  LOP3.LUT R193, R68, 0x3e, RZ, 0xfc, !PT ;  /* 0x0000003e44c17812 */ /* 0x000fe400078efcff */
[----:B------:R-:W-:Y:S01]  /*2f80*/  PRMT R213, RZ, 0x7610, R213 ;  /* 0x00007610ffd57816 */ /* 0x000fe200000000d5 */
[----:B------:R-:W-:Y:S01]  /*2f90*/  @!P6 IMAD.MOV R91, RZ, RZ, -R91 ;  /* 0x000000ffff5be224 */ /* 0x000fe200078e0a5b */
[----:B------:R-:W-:Y:S01]  /*2fa0*/  ISETP.NE.AND P3, PT, R33, RZ, PT ;  /* 0x000000ff2100720c */ /* 0x000fe20003f65270 */
[----:B------:R-:W-:Y:S01]  /*2fb0*/  IMAD R6, R138, R137, RZ ;  /* 0x000000898a067224 */ /* 0x000fe200078e02ff */
[----:B------:R-:W-:Y:S02]  /*2fc0*/  LOP3.LUT R33, RZ, R33, RZ, 0x33, !PT ;  /* 0x00000021ff217212 */ /* 0x000fe400078e33ff */
[----:B------:R-:W-:Y:S01]  /*2fd0*/  ISETP.LT.AND P6, PT, R193, R64, P0 ;  /* 0x00000040c100720c */ /* 0x000fe200007c1270 */
[----:B------:R-:W4:Y:S01]  /*2fe0*/  @P4 LDG.E.U16 R213, desc[UR18][R24.64] ;  /* 0x0000001218d54981 */ /* 0x000f22000c1e1500 */
[----:B------:R-:W-:-:S02]  /*2ff0*/  PRMT R212, RZ, 0x7610, R212 ;  /* 0x00007610ffd47816 */ /* 0x000fc400000000d4 */
[----:B------:R-:W-:Y:S02]  /*3000*/  SEL R12, R33, R12, !P3 ;  /* 0x0000000c210c7207 */ /* 0x000fe40005800000 */
[----:B------:R-:W-:Y:S02]  /*3010*/  LEA R60, P4, R6, UR14, 0x1 ;  /* 0x0000000e063c7c11 */ /* 0x000fe4000f8808ff */
[C---:B------:R-:W-:Y:S01]  /*3020*/  LOP3.LUT R195, R68.reuse, 0x2, RZ, 0xfc, !PT ;  /* 0x0000000244c37812 */ /* 0x040fe200078efcff */
[----:B------:R2:W3:Y:S01]  /*3030*/  @P5 LDG.E.U16 R212, desc[UR18][R22.64] ;  /* 0x0000001216d45981 */ /* 0x0004e2000c1e1500 */
[----:B------:R-:W-:Y:S02]  /*3040*/  LOP3.LUT R197, R68, 0x4, RZ, 0xfc, !PT ;  /* 0x0000000444c57812 */ /* 0x000fe400078efcff */
[----:B------:R-:W-:Y:S02]  /*3050*/  PRMT R211, RZ, 0x7610, R211 ;  /* 0x00007610ffd37816 */ /* 0x000fe400000000d3 */
[----:B------:R-:W-:-:S02]  /*3060*/  LEA.HI.X.SX32 R6, R6, UR15, 0x1, P4 ;  /* 0x0000000f06067c11 */ /* 0x000fc4000a0f0eff */
[----:B------:R-:W-:Y:S02]  /*3070*/  SEL R14, R33, R14, !P3 ;  /* 0x0000000e210e7207 */ /* 0x000fe40005800000 */
[-C--:B------:R-:W-:Y:S01]  /*3080*/  ISETP.LT.AND P5, PT, R195, R64.reuse, P0 ;  /* 0x00000040c300720c */ /* 0x080fe200007a1270 */
[----:B--2---:R-:W-:Y:S01]  /*3090*/  IMAD R23, R12, UR4, RZ ;  /* 0x000000040c177c24 */ /* 0x004fe2000f8e02ff */
[----:B------:R-:W-:Y:S01]  /*30a0*/  ISETP.LT.AND P4, PT, R197, R64, P0 ;  /* 0x00000040c500720c */ /* 0x000fe20000781270 */
[----:B------:R0:W2:Y:S01]  /*30b0*/  @P6 LDG.E.U16 R211, desc[UR18][R26.64] ;  /* 0x000000121ad36981 */ /* 0x0000a2000c1e1500 */
[C---:B------:R-:W-:Y:S01]  /*30c0*/  SEL R16, R33.reuse, R16, !P3 ;  /* 0x0000001021107207 */ /* 0x040fe20005800000 */
[----:B------:R-:W-:Y:S01]  /*30d0*/  IMAD R25, R14, UR4, RZ ;  /* 0x000000040e197c24 */ /* 0x000fe2000f8e02ff */
[C---:B------:R-:W-:Y:S02]  /*30e0*/  SEL R18, R33.reuse, R18, !P3 ;  /* 0x0000001221127207 */ /* 0x040fe40005800000 */
[----:B------:R-:W-:-:S02]  /*30f0*/  SEL R28, R33, R28, !P3 ;  /* 0x0000001c211c7207 */ /* 0x000fc40005800000 */
[----:B------:R-:W-:Y:S02]  /*3100*/  LEA R76, P6, R23, R60, 0x1 ;  /* 0x0000003c174c7211 */ /* 0x000fe400078c08ff */
[----:B------:R-:W-:Y:S02]  /*3110*/  PRMT R150, RZ, 0x7610, R150 ;  /* 0x00007610ff967816 */ /* 0x000fe40000000096 */
[----:B------:R-:W-:Y:S01]  /*3120*/  PRMT R218, RZ, 0x7610, R218 ;  /* 0x00007610ffda7816 */ /* 0x000fe200000000da */
[----:B0-----:R-:W-:Y:S01]  /*3130*/  IMAD R27, R16, UR4, RZ ;  /* 0x00000004101b7c24 */ /* 0x001fe2000f8e02ff */
[C---:B------:R-:W-:Y:S01]  /*3140*/  SEL R8, R33.reuse, R29, !P3 ;  /* 0x0000001d21087207 */ /* 0x040fe20005800000 */
[----:B------:R-:W-:Y:S01]  /*3150*/  IMAD R29, R18, UR4, RZ ;  /* 0x00000004121d7c24 */ /* 0x000fe2000f8e02ff */
[C---:B------:R-:W-:Y:S01]  /*3160*/  SEL R125, R33.reuse, R77, !P3 ;  /* 0x0000004d217d7207 */ /* 0x040fe20005800000 */
[----:B------:R-:W2:Y:S01]  /*3170*/  @P5 LDG.E.U16 R150, desc[UR18][R70.64] ;  /* 0x0000001246965981 */ /* 0x000ea2000c1e1500 */
[----:B------:R-:W-:-:S02]  /*3180*/  SEL R30, R33, R30, !P3 ;  /* 0x0000001e211e7207 */ /* 0x000fc40005800000 */
[----:B------:R-:W-:Y:S01]  /*3190*/  SEL R10, R33, R31, !P3 ;  /* 0x0000001f210a7207 */ /* 0x000fe20005800000 */
[----:B------:R-:W-:Y:S01]  /*31a0*/  IMAD R31, R28, UR4, RZ ;  /* 0x000000041c1f7c24 */ /* 0x000fe2000f8e02ff */
[----:B------:R-:W-:Y:S01]  /*31b0*/  LEA.HI.X.SX32 R77, R23, R6, 0x1, P6 ;  /* 0x00000006174d7211 */ /* 0x000fe200030f0eff */
[----:B------:R-:W2:Y:S01]  /*31c0*/  @P4 LDG.E.U16 R218, desc[UR18][R72.64] ;  /* 0x0000001248da4981 */ /* 0x000ea2000c1e1500 */
[----:B------:R-:W-:Y:S02]  /*31d0*/  LEA R78, P6, R25, R60, 0x1 ;  /* 0x0000003c194e7211 */ /* 0x000fe400078c08ff */
[C---:B------:R-:W-:Y:S01]  /*31e0*/  SEL R34, R33.reuse, R35, !P3 ;  /* 0x0000002321227207 */ /* 0x040fe20005800000 */
[----:B------:R-:W-:Y:S01]  /*31f0*/  IMAD R35, R8, UR4, RZ ;  /* 0x0000000408237c24 */ /* 0x000fe2000f8e02ff */
[C---:B------:R-:W-:Y:S01]  /*3200*/  SEL R36, R33.reuse, R37, !P3 ;  /* 0x0000002521247207 */ /* 0x040fe20005800000 */
[----:B------:R-:W-:Y:S01]  /*3210*/  IMAD R37, R30, UR4, RZ ;  /* 0x000000041e257c24 */ /* 0x000fe2000f8e02ff */
[----:B------:R-:W-:-:S02]  /*3220*/  SEL R127, R33, R79, !P3 ;  /* 0x0000004f217f7207 */ /* 0x000fc40005800000 */
[C---:B------:R-:W-:Y:S02]  /*3230*/  SEL R32, R33.reuse, R32, !P3 ;  /* 0x0000002021207207 */ /* 0x040fe40005800000 */
[----:B------:R-:W-:Y:S01]  /*3240*/  SEL R38, R33, R39, !P3 ;  /* 0x0000002721267207 */ /* 0x000fe20005800000 */
[----:B------:R-:W-:Y:S01]  /*3250*/  IMAD R39, R10, UR4, RZ ;  /* 0x000000040a277c24 */ /* 0x000fe2000f8e02ff */
[-C--:B------:R-:W-:Y:S02]  /*3260*/  LEA R80, P5, R27, R60.reuse, 0x1 ;  /* 0x0000003c1b507211 */ /* 0x080fe400078a08ff */
[----:B------:R-:W-:Y:S02]  /*3270*/  LEA R82, P4, R29, R60, 0x1 ;  /* 0x0000003c1d527211 */ /* 0x000fe400078808ff */
[----:B------:R-:W-:Y:S02]  /*3280*/  LEA.HI.X.SX32 R79, R25, R6, 0x1, P6 ;  /* 0x00000006194f7211 */ /* 0x000fe400030f0eff */
[----:B------:R-:W-:-:S02]  /*3290*/  LEA R84, P6, R31, R60, 0x1 ;  /* 0x0000003c1f547211 */ /* 0x000fc400078c08ff */
[C---:B------:R-:W-:Y:S02]  /*32a0*/  SEL R129, R33.reuse, R81, !P3 ;  /* 0x0000005121817207 */ /* 0x040fe40005800000 */
[C---:B------:R-:W-:Y:S02]  /*32b0*/  SEL R131, R33.reuse, R83, !P3 ;  /* 0x0000005321837207 */ /* 0x040fe40005800000 */
[C---:B------:R-:W-:Y:S01]  /*32c0*/  SEL R40, R33.reuse, R41, !P3 ;  /* 0x0000002921287207 */ /* 0x040fe20005800000 */
[----:B------:R-:W-:Y:S01]  /*32d0*/  IMAD R41, R32, UR4, RZ ;  /* 0x0000000420297c24 */ /* 0x000fe2000f8e02ff */
[C---:B------:R-:W-:Y:S01]  /*32e0*/  SEL R42, R33.reuse, R43, !P3 ;  /* 0x0000002b212a7207 */ /* 0x040fe20005800000 */
[----:B------:R-:W-:Y:S01]  /*32f0*/  IMAD R43, R34, UR4, RZ ;  /* 0x00000004222b7c24 */ /* 0x000fe2000f8e02ff */
[----:B------:R-:W-:Y:S02]  /*3300*/  SEL R133, R33, R85, !P3 ;  /* 0x0000005521857207 */ /* 0x000fe40005800000 */
[----:B------:R-:W-:-:S02]  /*3310*/  LEA.HI.X.SX32 R81, R27, R6, 0x1, P5 ;  /* 0x000000061b517211 */ /* 0x000fc400028f0eff */
[----:B------:R-:W-:Y:S02]  /*3320*/  LEA.HI.X.SX32 R83, R29, R6, 0x1, P4 ;  /* 0x000000061d537211 */ /* 0x000fe400020f0eff */
        /* <DEDUP_REMOVED lines=8> */
[C---:B------:R-:W-:Y:S02]  /*33b0*/  SEL R50, R33.reuse, R51, !P3 ;  /* 0x0000003321327207 */ /* 0x040fe40005800000 */
[C---:B------:R-:W-:Y:S02]  /*33c0*/  SEL R52, R33.reuse, R53, !P3 ;  /* 0x0000003521347207 */ /* 0x040fe40005800000 */
[C---:B------:R-:W-:Y:S02]  /*33d0*/  SEL R54, R33.reuse, R55, !P3 ;  /* 0x0000003721367207 */ /* 0x040fe40005800000 */
[----:B------:R-:W-:-:S02]  /*33e0*/  SEL R117, R33, R57, !P3 ;  /* 0x0000003921757207 */ /* 0x000fc40005800000 */
[C---:B------:R-:W-:Y:S02]  /*33f0*/  SEL R119, R33.reuse, R59, !P3 ;  /* 0x0000003b21777207 */ /* 0x040fe40005800000 */
[C---:B------:R-:W-:Y:S02]  /*3400*/  SEL R121, R33.reuse, R61, !P3 ;  /* 0x0000003d21797207 */ /* 0x040fe40005800000 */
[C---:B------:R-:W-:Y:S02]  /*3410*/  SEL R123, R33.reuse, R63, !P3 ;  /* 0x0000003f217b7207 */ /* 0x040fe40005800000 */
[C---:B------:R-:W-:Y:S02]  /*3420*/  SEL R237, R33.reuse, R87, !P3 ;  /* 0x0000005721ed7207 */ /* 0x040fe40005800000 */
[C---:B------:R-:W-:Y:S01]  /*3430*/  SEL R135, R33.reuse, R89, !P3 ;  /* 0x0000005921877207 */ /* 0x040fe20005800000 */
[----:B------:R-:W-:Y:S01]  /*3440*/  IMAD R47, R38, UR4, RZ ;  /* 0x00000004262f7c24 */ /* 0x000fe2000f8e02ff */
[----:B------:R-:W-:Y:S01]  /*3450*/  SEL R33, R33, R91, !P3 ;  /* 0x0000005b21217207 */ /* 0x000fe20005800000 */
[----:B------:R-:W-:Y:S01]  /*3460*/  IMAD R49, R40, UR4, RZ ;  /* 0x0000000428317c24 */ /* 0x000fe2000f8e02ff */
[----:B------:R-:W-:-:S02]  /*3470*/  LEA.HI.X.SX32 R87, R35, R6, 0x1, P5 ;  /* 0x0000000623577211 */ /* 0x000fc400028f0eff */
[----:B------:R-:W-:Y:S01]  /*3480*/  LEA.HI.X.SX32 R89, R37, R6, 0x1, P4 ;  /* 0x0000000625597211 */ /* 0x000fe200020f0eff */
[----:B------:R-:W-:Y:S01]  /*3490*/  IMAD R51, R42, UR4, RZ ;  /* 0x000000042a337c24 */ /* 0x000fe2000f8e02ff */
[-C--:B------:R-:W-:Y:S02]  /*34a0*/  LEA R92, P5, R41, R60.reuse, 0x1 ;  /* 0x0000003c295c7211 */ /* 0x080fe400078a08ff */
[----:B------:R-:W-:Y:S02]  /*34b0*/  LEA R94, P4, R43, R60, 0x1 ;  /* 0x0000003c2b5e7211 */ /* 0x000fe400078808ff */
[----:B------:R-:W-:Y:S02]  /*34c0*/  LEA.HI.X.SX32 R91, R39, R6, 0x1, P6 ;  /* 0x00000006275b7211 */ /* 0x000fe400030f0eff */
[----:B------:R-:W-:Y:S01]  /*34d0*/  LEA R96, P6, R45, R60, 0x1 ;  /* 0x0000003c2d607211 */ /* 0x000fe200078c08ff */
[----:B------:R-:W-:Y:S01]  /*34e0*/  IMAD R53, R44, UR4, RZ ;  /* 0x000000042c357c24 */ /* 0x000fe2000f8e02ff */
[-C--:B------:R-:W-:Y:S01]  /*34f0*/  LEA.HI.X.SX32 R93, R41, R6.reuse, 0x1, P5 ;  /* 0x00000006295d7211 */ /* 0x080fe200028f0eff */
[----:B------:R-:W-:Y:S01]  /*3500*/  IMAD R55, R46, UR4, RZ ;  /* 0x000000042e377c24 */ /* 0x000fe2000f8e02ff */
[----:B------:R-:W-:Y:S01]  /*3510*/  LEA.HI.X.SX32 R95, R43, R6, 0x1, P4 ;  /* 0x000000062b5f7211 */ /* 0x000fe200020f0eff */
[----:B------:R-:W-:Y:S01]  /*3520*/  IMAD R57, R48, UR4, RZ ;  /* 0x0000000430397c24 */ /* 0x000fe2000f8e02ff */
[----:B------:R-:W-:-:S02]  /*3530*/  LEA R98, P5, R47, R60, 0x1 ;  /* 0x0000003c2f627211 */ /* 0x000fc400078a08ff */
        /* <DEDUP_REMOVED lines=11> */
[----:B------:R-:W-:Y:S02]  /*35f0*/  ISETP.LT.AND P3, PT, R68, R64, P0 ;  /* 0x000000404400720c */ /* 0x000fe40000761270 */
        /* <DEDUP_REMOVED lines=9> */
[----:B------:R-:W-:Y:S02]  /*3690*/  LEA R114, P6, R63, R60, 0x1 ;  /* 0x0000003c3f727211 */ /* 0x000fe400078c08ff */
[----:B------:R-:W-:Y:S01]  /*36a0*/  PRMT R225, RZ, 0x7610, R225 ;  /* 0x00007610ffe17816 */ /* 0x000fe200000000e1 */
[----:B------:R-:W-:Y:S01]  /*36b0*/  IMAD R123, R123, UR4, RZ ;  /* 0x000000047b7b7c24 */ /* 0x000fe2000f8e02ff */
[-C--:B------:R-:W-:Y:S01]  /*36c0*/  LEA.HI.X.SX32 R111, R59, R6.reuse, 0x1, P5 ;  /* 0x000000063b6f7211 */ /* 0x080fe200028f0eff */
[----:B------:R-:W-:Y:S01]  /*36d0*/  IMAD R125, R125, UR4, RZ ;  /* 0x000000047d7d7c24 */ /* 0x000fe2000f8e02ff */
[----:B------:R-:W-:Y:S01]  /*36e0*/  LEA.HI.X.SX32 R113, R61, R6, 0x1, P4 ;  /* 0x000000063d717211 */ /* 0x000fe200020f0eff */
[----:B------:R-:W-:Y:S01]  /*36f0*/  IMAD R127, R127, UR4, RZ ;  /* 0x000000047f7f7c24 */ /* 0x000fe2000f8e02ff */
[-C--:B------:R-:W-:Y:S01]  /*3700*/  LEA R116, P5, R117, R60.reuse, 0x1 ;  /* 0x0000003c75747211 */ /* 0x080fe200078a08ff */
[----:B------:R-:W2:Y:S01]  /*3710*/  @P3 LDG.E.U16 R225, desc[UR18][R66.64] ;  /* 0x0000001242e13981 */ /* 0x000ea2000c1e1500 */
[----:B------:R-:W-:-:S02]  /*3720*/  LEA R118, P4, R119, R60, 0x1 ;  /* 0x0000003c77767211 */ /* 0x000fc400078808ff */
[----:B------:R-:W-:Y:S02]  /*3730*/  LEA.HI.X.SX32 R115, R63, R6, 0x1, P6 ;  /* 0x000000063f737211 */ /* 0x000fe400030f0eff */
[----:B------:R-:W-:Y:S02]  /*3740*/  LOP3.LUT R199, R68, 0x6, RZ, 0xfc, !PT ;  /* 0x0000000644c77812 */ /* 0x000fe400078efcff */
[----:B------:R-:W-:Y:S01]  /*3750*/  LEA R120, P6, R121, R60, 0x1 ;  /* 0x0000003c79787211 */ /* 0x000fe200078c08ff */
[----:B------:R-:W-:Y:S01]  /*3760*/  IMAD R129, R129, UR4, RZ ;  /* 0x0000000481817c24 */ /* 0x000fe2000f8e02ff */
[-C--:B------:R-:W-:Y:S01]  /*3770*/  LEA.HI.X.SX32 R117, R117, R6.reuse, 0x1, P5 ;  /* 0x0000000675757211 */ /* 0x080fe200028f0eff */
[----:B------:R-:W-:Y:S01]  /*3780*/  IMAD R131, R131, UR4, RZ ;  /* 0x0000000483837c24 */ /* 0x000fe2000f8e02ff */
[----:B------:R-:W-:Y:S01]  /*3790*/  LEA.HI.X.SX32 R119, R119, R6, 0x1, P4 ;  /* 0x0000000677777211 */ /* 0x000fe200020f0eff */
[----:B------:R-:W-:Y:S01]  /*37a0*/  IMAD R133, R133, UR4, RZ ;  /* 0x0000000485857c24 */ /* 0x000fe2000f8e02ff */
[----:B------:R-:W-:-:S02]  /*37b0*/  ISETP.LT.AND P3, PT, R199, R64, P0 ;  /* 0x00000040c700720c */ /* 0x000fc40000761270 */
[-C--:B------:R-:W-:Y:S02]  /*37c0*/  LEA R122, P5, R123, R60.reuse, 0x1 ;  /* 0x0000003c7b7a7211 */ /* 0x080fe400078a08ff */
        /* <DEDUP_REMOVED lines=13> */
[----:B------:R-:W-:Y:S02]  /*38a0*/  PRMT R210, RZ, 0x7610, R210 ;  /* 0x00007610ffd27816 */ /* 0x000fe400000000d2 */
[----:B------:R-:W-:Y:S02]  /*38b0*/  PRMT R209, RZ, 0x7610, R209 ;  /* 0x00007610ffd17816 */ /* 0x000fe400000000d1 */
[----:B------:R-:W-:-:S02]  /*38c0*/  LEA.HI.X.SX32 R129, R129, R6, 0x1, P5 ;  /* 0x0000000681817211 */ /* 0x000fc400028f0eff */
[----:B------:R-:W-:Y:S01]  /*38d0*/  LEA.HI.X.SX32 R131, R131, R6, 0x1, P4 ;  /* 0x0000000683837211 */ /* 0x000fe200020f0eff */
[----:B------:R-:W2:Y:S01]  /*38e0*/  @P3 LDG.E.U16 R210, desc[UR18][R74.64] ;  /* 0x000000124ad23981 */ /* 0x000ea2000c1e1500 */
[-C--:B------:R-:W-:Y:S02]  /*38f0*/  LEA R62, P5, R237, R60.reuse, 0x1 ;  /* 0x0000003ced3e7211 */ /* 0x080fe400078a08ff */
[----:B------:R-:W-:Y:S01]  /*3900*/  LEA R134, P4, R135, R60, 0x1 ;  /* 0x0000003c87867211 */ /* 0x000fe200078808ff */
[----:B------:R-:W2:Y:S01]  /*3910*/  @P0 LDG.E.U16 R209, desc[UR18][R76.64] ;  /* 0x000000124cd10981 */ /* 0x000ea2000c1e1500 */
[----:B------:R-:W-:Y:S02]  /*3920*/  LEA.HI.X.SX32 R133, R133, R6, 0x1, P6 ;  /* 0x0000000685857211 */ /* 0x000fe400030f0eff */
[----:B------:R-:W-:Y:S02]  /*3930*/  LEA R60, P6, R33, R60, 0x1 ;  /* 0x0000003c213c7211 */ /* 0x000fe400078c08ff */
[----:B------:R-:W-:-:S02]  /*3940*/  PRMT R208, RZ, 0x7610, R208 ;  /* 0x00007610ffd07816 */ /* 0x000fc400000000d0 */
[----:B------:R-:W-:Y:S02]  /*3950*/  PRMT R207, RZ, 0x7610, R207 ;  /* 0x00007610ffcf7816 */ /* 0x000fe400000000cf */
[----:B------:R-:W-:Y:S02]  /*3960*/  PRMT R206, RZ, 0x7610, R206 ;  /* 0x00007610ffce7816 */ /* 0x000fe400000000ce */
[----:B------:R-:W-:Y:S01]  /*3970*/  PRMT R205, RZ, 0x7610, R205 ;  /* 0x00007610ffcd7816 */ /* 0x000fe200000000cd */
[----:B------:R-:W2:Y:S01]  /*3980*/  @P0 LDG.E.U16 R208, desc[UR18][R80.64] ;  /* 0x0000001250d00981 */ /* 0x000ea2000c1e1500 */
[----:B------:R-:W-:Y:S02]  /*3990*/  PRMT R204, RZ, 0x7610, R204 ;  /* 0x00007610ffcc7816 */ /* 0x000fe400000000cc */
[----:B------:R-:W-:Y:S01]  /*39a0*/  PRMT R203, RZ, 0x7610, R203 ;  /* 0x00007610ffcb7816 */ /* 0x000fe200000000cb */
[----:B------:R-:W2:Y:S01]  /*39b0*/  @P0 LDG.E.U16 R207, desc[UR18][R84.64] ;  /* 0x0000001254cf0981 */ /* 0x000ea2000c1e1500 */
[----:B------:R-:W-:-:S02]  /*39c0*/  PRMT R202, RZ, 0x7610, R202 ;  /* 0x00007610ffca7816 */ /* 0x000fc400000000ca */
[----:B------:R-:W-:Y:S01]  /*39d0*/  PRMT R201, RZ, 0x7610, R201 ;  /* 0x00007610ffc97816 */ /* 0x000fe200000000c9 */
[----:B------:R-:W2:Y:S01]  /*39e0*/  @P0 LDG.E.U16 R206, desc[UR18][R88.64] ;  /* 0x0000001258ce0981 */ /* 0x000ea2000c1e1500 */
        /* <DEDUP_REMOVED lines=33> */
[----:B------:R-:W-:-:S02]  /*3c00*/  LEA.HI.X.SX32 R135, R135, R6, 0x1, P4 ;  /* 0x0000000687877211 */ /* 0x000fc400020f0eff */
[----:B------:R-:W-:Y:S01]  /*3c10*/  PRMT R158, RZ, 0x7610, R158 ;  /* 0x00007610ff9e7816 */ /* 0x000fe2000000009e */
[----:B------:R-:W2:Y:S01]  /*3c20*/  @P0 LDG.E.U16 R188, desc[UR18][R78.64] ;  /* 0x000000124ebc0981 */ /* 0x000ea2000c1e1500 */
[-C--:B------:R-:W-:Y:S02]  /*3c30*/  LEA.HI.X.SX32 R63, R237, R6.reuse, 0x1, P5 ;  /* 0x00000006ed3f7211 */ /* 0x080fe400028f0eff */
[----:B------:R-:W-:Y:S01]  /*3c40*/  LEA.HI.X.SX32 R61, R33, R6, 0x1, P6 ;  /* 0x00000006213d7211 */ /* 0x000fe200030f0eff */
[----:B------:R-:W2:Y:S04]  /*3c50*/  @P0 LDG.E.U16 R190, desc[UR18][R134.64] ;  /* 0x0000001286be0981 */ /* 0x000ea8000c1e1500 */
[----:B------:R-:W2:Y:S04]  /*3c60*/  @P0 LDG.E.U16 R186, desc[UR18][R82.64] ;  /* 0x0000001252ba0981 */ /* 0x000ea8000c1e1500 */
[----:B------:R-:W4:Y:S04]  /*3c70*/  @P0 LDG.E.U16 R184, desc[UR18][R86.64] ;  /* 0x0000001256b80981 */ /* 0x000f28000c1e1500 */
        /* <DEDUP_REMOVED lines=12> */
[----:B------:R-:W4:Y:S01]  /*3d40*/  @P0 LDG.E.U16 R158, desc[UR18][R60.64] ;  /* 0x000000123c9e0981 */ /* 0x000f22000c1e1500 */
[----:B------:R-:W-:Y:S01]  /*3d50*/  SHF.R.S32.HI R6, RZ, 0x7, R0 ;  /* 0x00000007ff067819 */ /* 0x000fe20000011400 */
[----:B------:R-:W-:-:S03]  /*3d60*/  IMAD.SHL.U32 R23, R138, 0x2, RZ ;  /* 0x000000028a177824 */ /* 0x000fc600078e00ff */
[----:B------:R-:W-:-:S04]  /*3d70*/  SGXT R6, R6, 0x1 ;  /* 0x000000010606781a */ /* 0x000fc80000000200 */
[----:B------:R-:W-:Y:S02]  /*3d80*/  LOP3.LUT R23, R23, 0x90, R6, 0x78, !PT ;  /* 0x0000009017177812 */ /* 0x000fe400078e7806 */
[----:B------:R-:W-:Y:S02]  /*3d90*/  SHF.R.S32.HI R6, RZ, 0x1f, R17 ;  /* 0x0000001fff067819 */ /* 0x000fe40000011411 */
[----:B------:R-:W-:Y:S02]  /*3da0*/  SHF.R.S32.HI R8, RZ, 0x1f, R13 ;  /* 0x0000001fff087819 */ /* 0x000fe4000001140d */
[----:B------:R-:W-:Y:S02]  /*3db0*/  SHF.L.U64.HI R17, R17, 0x1, R6 ;  /* 0x0000000111117819 */ /* 0x000fe40000010206 */
[----:B------:R-:W-:Y:S02]  /*3dc0*/  LEA R16, P4, R13, R20, 0x1 ;  /* 0x000000140d107211 */ /* 0x000fe400078808ff */
[----:B------:R-:W-:-:S02]  /*3dd0*/  SHF.R.S32.HI R24, RZ, 0x1f, R7 ;  /* 0x0000001fff187819 */ /* 0x000fc40000011407 */
[----:B------:R-:W-:Y:S02]  /*3de0*/  LEA.HI.X R8, R13, R17, R8, 0x1, P4 ;  /* 0x000000110d087211 */ /* 0x000fe400020f0c08 */
[----:B------:R-:W-:Y:S02]  /*3df0*/  LEA R13, P4, R7, R20, 0x1 ;  /* 0x00000014070d7211 */ /* 0x000fe400078808ff */
[----:B------:R-:W-:Y:S01]  /*3e00*/  ISETP.NE.U32.AND P0, PT, R4, RZ, PT ;  /* 0x000000ff0400720c */ /* 0x000fe20003f05070 */
[----:B------:R-:W-:Y:S01]  /*3e10*/  IMAD R25, R147, R136, RZ ;  /* 0x0000008893197224 */ /* 0x000fe200078e02ff */
[----:B------:R-:W-:Y:S02]  /*3e20*/  SHF.R.S32.HI R10, RZ, 0x1f, R15 ;  /* 0x0000001fff0a7819 */ /* 0x000fe4000001140f */
[----:B------:R-:W-:Y:S02]  /*3e30*/  SHF.R.S32.HI R6, RZ, 0x1f, R9 ;  /* 0x0000001fff067819 */ /* 0x000fe40000011409 */
[----:B------:R-:W-:-:S02]  /*3e40*/  SHF.R.S32.HI R4, RZ, 0x1f, R11 ;  /* 0x0000001fff047819 */ /* 0x000fc4000001140b */
[-C--:B------:R-:W-:Y:S02]  /*3e50*/  LEA R18, P3, R15, R20.reuse, 0x1 ;  /* 0x000000140f127211 */ /* 0x080fe400078608ff */
[-C--:B------:R-:W-:Y:S02]  /*3e60*/  LEA R14, P5, R9, R20.reuse, 0x1 ;  /* 0x00000014090e7211 */ /* 0x080fe400078a08ff */
[----:B------:R-:W-:Y:S02]  /*3e70*/  LEA R12, P6, R11, R20, 0x1 ;  /* 0x000000140b0c7211 */ /* 0x000fe400078c08ff */
[-C--:B------:R-:W-:Y:S01]  /*3e80*/  LEA.HI.X R7, R7, R17.reuse, R24, 0x1, P4 ;  /* 0x0000001107077211 */ /* 0x080fe200020f0c18 */
[-C--:B------:R-:W-:Y:S01]  /*3e90*/  IMAD R24, R145, R136.reuse, RZ ;  /* 0x0000008891187224 */ /* 0x080fe200078e02ff */
[-C--:B------:R-:W-:Y:S01]  /*3ea0*/  LEA.HI.X R10, R15, R17.reuse, R10, 0x1, P3 ;  /* 0x000000110f0a7211 */ /* 0x080fe200018f0c0a */
[----:B------:R-:W-:Y:S01]  /*3eb0*/  IMAD.SHL.U32 R57, R25, 0x2, RZ ;  /* 0x0000000219397824 */ /* 0x000fe200078e00ff */
[-C--:B------:R-:W-:Y:S01]  /*3ec0*/  LEA.HI.X R6, R9, R17.reuse, R6, 0x1, P5 ;  /* 0x0000001109067211 */ /* 0x080fe200028f0c06 */
[----:B------:R-:W-:Y:S01]  /*3ed0*/  IMAD.SHL.U32 R59, R24, 0x2, RZ ;  /* 0x00000002183b7824 */ /* 0x000fe200078e00ff */
[----:B------:R-:W-:Y:S01]  /*3ee0*/  LEA.HI.X R4, R11, R17, R4, 0x1, P6 ;  /* 0x000000110b047211 */ /* 0x000fe200030f0c04 */
[-C--:B------:R-:W-:Y:S01]  /*3ef0*/  IMAD R26, R171, R136.reuse, RZ ;  /* 0x00000088ab1a7224 */ /* 0x080fe200078e02ff */
[----:B------:R-:W-:Y:S01]  /*3f00*/  SHF.R.S32.HI R22, RZ, 0x1f, R5 ;  /* 0x0000001fff167819 */ /* 0x000fe20000011405 */
[----:B------:R-:W-:Y:S01]  /*3f10*/  IMAD R27, R185, R136, RZ ;  /* 0x00000088b91b7224 */ /* 0x000fe200078e02ff */
[----:B------:R-:W-:-:S02]  /*3f20*/  SHF.R.S32.HI R230, RZ, 0x1f, R21 ;  /* 0x0000001fffe67819 */ /* 0x000fc40000011415 */
[----:B------:R-:W-:Y:S02]  /*3f30*/  SHF.R.S32.HI R232, RZ, 0x1f, R19 ;  /* 0x0000001fffe87819 */ /* 0x000fe40000011413 */
[-C--:B------:R-:W-:Y:S02]  /*3f40*/  LEA R15, P3, R5, R20.reuse, 0x1 ;  /* 0x00000014050f7211 */ /* 0x080fe400078608ff */
[-C--:B------:R-:W-:Y:S02]  /*3f50*/  LEA R11, P5, R21, R20.reuse, 0x1 ;  /* 0x00000014150b7211 */ /* 0x080fe400078a08ff */
[----:B------:R-:W-:Y:S01]  /*3f60*/  LEA R9, P6, R19, R20, 0x1 ;  /* 0x0000001413097211 */ /* 0x000fe200078c08ff */
[----:B------:R-:W-:Y:S01]  /*3f70*/  IMAD.HI R46, R24, 0x2, RZ ;  /* 0x00000002182e7827 */ /* 0x000fe200078e02ff */
[-C--:B------:R-:W-:Y:S02]  /*3f80*/  LEA.HI.X R5, R5, R17.reuse, R22, 0x1, P3 ;  /* 0x0000001105057211 */ /* 0x080fe400018f0c16 */
[-C--:B------:R-:W-:Y:S01]  /*3f90*/  LEA.HI.X R230, R21, R17.reuse, R230, 0x1, P5 ;  /* 0x0000001115e67211 */ /* 0x080fe200028f0ce6 */
[----:B------:R-:W-:Y:S01]  /*3fa0*/  IMAD.HI R48, R25, 0x2, RZ ;  /* 0x0000000219307827 */ /* 0x000fe200078e02ff */
[----:B------:R-:W-:-:S02]  /*3fb0*/  LEA.HI.X R232, R19, R17, R232, 0x1, P6 ;  /* 0x0000001113e87211 */ /* 0x000fc400030f0ce8 */
[--C-:B------:R-:W-:Y:S01]  /*3fc0*/  IADD3 R58, P5, P6, R59, UR12, R20.reuse ;  /* 0x0000000c3b3a7c10 */ /* 0x100fe2000febe014 */
[-C--:B------:R-:W-:Y:S01]  /*3fd0*/  IMAD R52, R177, R136.reuse, RZ ;  /* 0x00000088b1347224 */ /* 0x080fe200078e02ff */
[----:B------:R-:W-:Y:S01]  /*3fe0*/  IADD3 R56, P3, P4, R57, UR12, R20 ;  /* 0x0000000c39387c10 */ /* 0x000fe2000fc7e014 */
[----:B------:R-:W-:Y:S02]  /*3ff0*/  IMAD.SHL.U32 R55, R26, 0x2, RZ ;  /* 0x000000021a377824 */ /* 0x000fe400078e00ff */
[----:B------:R-:W-:Y:S02]  /*4000*/  IMAD.SHL.U32 R53, R27, 0x2, RZ ;  /* 0x000000021b357824 */ /* 0x000fe400078e00ff */
[-C--:B------:R-:W-:Y:S02]  /*4010*/  IMAD R44, R149, R136.reuse, RZ ;  /* 0x00000088952c7224 */ /* 0x080fe400078e02ff */
[----:B------:R-:W-:Y:S01]  /*4020*/  IMAD R42, R157, R136, RZ ;  /* 0x000000889d2a7224 */ /* 0x000fe200078e02ff */
[--C-:B------:R-:W-:Y:S01]  /*4030*/  IADD3.X R59, PT, PT, R46, UR13, R17.reuse, P5, P6 ;  /* 0x0000000d2e3b7c10 */ /* 0x100fe2000afec411 */
[----:B------:R-:W-:Y:S01]  /*4040*/  IMAD.HI R50, R26, 0x2, RZ ;  /* 0x000000021a327827 */ /* 0x000fe200078e02ff */
[----:B------:R-:W-:-:S02]  /*4050*/  IADD3.X R57, PT, PT, R48, UR13, R17, P3, P4 ;  /* 0x0000000d30397c10 */ /* 0x000fc40009fe8411 */
[----:B------:R-:W-:Y:S01]  /*4060*/  IADD3 R54, P5, P6, R55, UR12, R20 ;  /* 0x0000000c37367c10 */ /* 0x000fe2000febe014 */
[----:B------:R-:W-:-:S04]  /*4070*/  IMAD.HI R234, R27, 0x2, RZ ;  /* 0x000000021bea7827 */ /* 0x000fc800078e02ff */
[C---:B------:R-:W-:Y:S02]  /*4080*/  IMAD.SHL.U32 R31, R52.reuse, 0x2, RZ ;  /* 0x00000002341f7824 */ /* 0x040fe400078e00ff */
[----:B------:R-:W-:Y:S01]  /*4090*/  IMAD.HI R24, R52, 0x2, RZ ;  /* 0x0000000234187827 */ /* 0x000fe200078e02ff */
[----:B------:R-:W-:-:S03]  /*40a0*/  IADD3 R52, P3, P4, R53, UR12, R20 ;  /* 0x0000000c35347c10 */ /* 0x000fc6000fc7e014 */
[----:B------:R-:W-:Y:S02]  /*40b0*/  IMAD.SHL.U32 R51, R44, 0x2, RZ ;  /* 0x000000022c337824 */ /* 0x000fe400078e00ff */
[----:B------:R-:W-:Y:S02]  /*40c0*/  IMAD.SHL.U32 R49, R42, 0x2, RZ ;  /* 0x000000022a317824 */ /* 0x000fe400078e00ff */
[-C--:B------:R-:W-:Y:S02]  /*40d0*/  IMAD R40, R173, R136.reuse, RZ ;  /* 0x00000088ad287224 */ /* 0x080fe400078e02ff */
[----:B------:R-:W-:Y:S01]  /*40e0*/  IMAD R38, R187, R136, RZ ;  /* 0x00000088bb267224 */ /* 0x000fe200078e02ff */
[--C-:B------:R-:W-:Y:S01]  /*40f0*/  IADD3.X R55, PT, PT, R50, UR13, R17.reuse, P5, P6 ;  /* 0x0000000d32377c10 */ /* 0x100fe2000afec411 */
[----:B------:R-:W-:Y:S01]  /*4100*/  IMAD.HI R44, R44, 0x2, RZ ;  /* 0x000000022c2c7827 */ /* 0x000fe200078e02ff */
[----:B------:R-:W-:Y:S02]  /*4110*/  IADD3.X R53, PT, PT, R234, UR13, R17, P3, P4 ;  /* 0x0000000dea357c10 */ /* 0x000fe40009fe8411 */
[--C-:B------:R-:W-:Y:S01]  /*4120*/  IADD3 R50, P5, P6, R51, UR12, R20.reuse ;  /* 0x0000000c33327c10 */ /* 0x100fe2000febe014 */
        /* <DEDUP_REMOVED lines=34> */
[----:B------:R-:W-:Y:S02]  /*4350*/  IMAD.SHL.U32 R33, R29, 0x2, RZ ;  /* 0x000000021d217824 */ /* 0x000fe400078e00ff */
[----:B------:R-:W-:Y:S01]  /*4360*/  IMAD R22, R191, R136, RZ ;  /* 0x00000088bf167224 */ /* 0x000fe200078e02ff */
[--C-:B------:R-:W-:Y:S01]  /*4370*/  IADD3.X R39, PT, PT, R32, UR13, R17.reuse, P5, P6 ;  /* 0x0000000d20277c10 */ /* 0x100fe2000afec411 */
[----:B------:R-:W-:Y:S01]  /*4380*/  IMAD.HI R28, R28, 0x2, RZ ;  /* 0x000000021c1c7827 */ /* 0x000fe200078e02ff */
[----:B------:R-:W-:Y:S02]  /*4390*/  IADD3.X R37, PT, PT, R30, UR13, R17, P3, P4 ;  /* 0x0000000d1e257c10 */ /* 0x000fe40009fe8411 */
[----:B------:R-:W-:Y:S01]  /*43a0*/  LOP3.LUT R140, R23, 0x2000, R140, 0xf8, !PT ;  /* 0x00002000178c7812 */ /* 0x000fe200078ef88c */
[----:B------:R-:W-:Y:S01]  /*43b0*/  IMAD.HI R26, R29, 0x2, RZ ;  /* 0x000000021d1a7827 */ /* 0x000fe200078e02ff */
[----:B------:R-:W-:-:S02]  /*43c0*/  IADD3 R34, P5, P6, R35, UR12, R20 ;  /* 0x0000000c23227c10 */ /* 0x000fc4000febe014 */
[--C-:B------:R-:W-:Y:S01]  /*43d0*/  IADD3 R32, P3, P4, R33, UR12, R20.reuse ;  /* 0x0000000c21207c10 */ /* 0x100fe2000fc7e014 */
[----:B------:R-:W-:Y:S02]  /*43e0*/  IMAD.SHL.U32 R29, R22, 0x2, RZ ;  /* 0x00000002161d7824 */ /* 0x000fe400078e00ff */
[-C--:B------:R-:W-:Y:S02]  /*43f0*/  IMAD R23, R155, R136.reuse, RZ ;  /* 0x000000889b177224 */ /* 0x080fe400078e02ff */
[----:B------:R-:W-:Y:S01]  /*4400*/  IMAD R21, R165, R136, RZ ;  /* 0x00000088a5157224 */ /* 0x000fe200078e02ff */
[--C-:B------:R-:W-:Y:S01]  /*4410*/  IADD3.X R35, PT, PT, R28, UR13, R17.reuse, P5, P6 ;  /* 0x0000000d1c237c10 */ /* 0x100fe2000afec411 */
[----:B------:R-:W-:Y:S01]  /*4420*/  IMAD.HI R22, R22, 0x2, RZ ;  /* 0x0000000216167827 */ /* 0x000fe200078e02ff */
[----:B------:R-:W-:Y:S02]  /*4430*/  IADD3.X R33, PT, PT, R26, UR13, R17, P3, P4 ;  /* 0x0000000d1a217c10 */ /* 0x000fe40009fe8411 */
[--C-:B------:R-:W-:Y:S01]  /*4440*/  IADD3 R30, P5, P6, R31, UR12, R20.reuse ;  /* 0x0000000c1f1e7c10 */ /* 0x100fe2000febe014 */
[----:B------:R-:W-:Y:S01]  /*4450*/  IMAD.SHL.U32 R27, R23, 0x2, RZ ;  /* 0x00000002171b7824 */ /* 0x000fe200078e00ff */
[----:B------:R-:W-:Y:S01]  /*4460*/  IADD3 R28, P3, P4, R29, UR12, R20 ;  /* 0x0000000c1d1c7c10 */ /* 0x000fe2000fc7e014 */
[----:B------:R-:W-:-:S02]  /*4470*/  IMAD.SHL.U32 R25, R21, 0x2, RZ ;  /* 0x0000000215197824 */ /* 0x000fc400078e00ff */
[----:B------:R-:W-:Y:S02]  /*4480*/  IMAD R19, R179, R136, RZ ;  /* 0x00000088b3137224 */ /* 0x000fe400078e02ff */
[----:B------:R-:W-:Y:S01]  /*4490*/  IMAD.HI R236, R21, 0x2, RZ ;  /* 0x0000000215ec7827 */ /* 0x000fe200078e02ff */
[----:B------:R-:W-:-:S04]  /*44a0*/  @!UP0 UIADD3 UR4, UPT, UPT, -UR6, 0x100000, URZ ;  /* 0x0010000006048890 */ /* 0x000fc8000fffe1ff */
[----:B------:R-:W-:Y:S02]  /*44b0*/  @!UP0 USHF.L.U32 UR5, UR4, 0xb, URZ ;  /* 0x0000000b04058899 */ /* 0x000fe400080006ff */
[----:B------:R-:W-:Y:S01]  /*44c0*/  @!UP0 USHF.L.U32 UR4, UR4, 0x1, URZ ;  /* 0x0000000104048899 */ /* 0x000fe200080006ff */
[----:B------:R-:W-:Y:S01]  /*44d0*/  IMAD R21, R193, R136, RZ ;  /* 0x00000088c1157224 */ /* 0x000fe200078e02ff */
[--C-:B------:R-:W-:Y:S01]  /*44e0*/  IADD3.X R31, PT, PT, R24, UR13, R17.reuse, P5, P6 ;  /* 0x0000000d181f7c10 */ /* 0x100fe2000afec411 */
[----:B------:R-:W-:Y:S01]  /*44f0*/  IMAD.HI R234, R23, 0x2, RZ ;  /* 0x0000000217ea7827 */ /* 0x000fe200078e02ff */
[--C-:B------:R-:W-:Y:S02]  /*4500*/  IADD3.X R29, PT, PT, R22, UR13, R17.reuse, P3, P4 ;  /* 0x0000000d161d7c10 */ /* 0x100fe40009fe8411 */
[--C-:B------:R-:W-:Y:S01]  /*4510*/  IADD3 R26, P5, P6, R27, UR12, R20.reuse ;  /* 0x0000000c1b1a7c10 */ /* 0x100fe2000febe014 */
[----:B------:R-:W-:Y:S01]  /*4520*/  IMAD.SHL.U32 R23, R19, 0x2, RZ ;  /* 0x0000000213177824 */ /* 0x000fe200078e00ff */
[--C-:B------:R-:W-:Y:S01]  /*4530*/  IADD3 R24, P3, P4, R25, UR12, R20.reuse ;  /* 0x0000000c19187c10 */ /* 0x100fe2000fc7e014 */
[----:B------:R-:W-:Y:S01]  /*4540*/  IMAD.SHL.U32 R237, R21, 0x2, RZ ;  /* 0x0000000215ed7824 */ /* 0x000fe200078e00ff */
[--C-:B------:R-:W-:Y:S01]  /*4550*/  IADD3.X R27, PT, PT, R234, UR13, R17.reuse, P5, P6 ;  /* 0x0000000dea1b7c10 */ /* 0x100fe2000afec411 */
[----:B------:R-:W-:Y:S01]  /*4560*/  IMAD.HI R234, R19, 0x2, RZ ;  /* 0x0000000213ea7827 */ /* 0x000fe200078e02ff */
[----:B------:R-:W-:Y:S01]  /*4570*/  IADD3.X R25, PT, PT, R236, UR13, R17, P3, P4 ;  /* 0x0000000dec197c10 */ /* 0x000fe20009fe8411 */
[----:B------:R-:W-:Y:S01]  /*4580*/  VOTEU.ALL UP0, P2 ;  /* 0x0000000000ff7886 */ /* 0x000fe20001000000 */
[--C-:B------:R-:W-:Y:S01]  /*4590*/  IADD3 R22, P5, P6, R23, UR12, R20.reuse ;  /* 0x0000000c17167c10 */ /* 0x100fe2000febe014 */
[----:B------:R-:W-:Y:S01]  /*45a0*/  IMAD.HI R236, R21, 0x2, RZ ;  /* 0x0000000215ec7827 */ /* 0x000fe200078e02ff */
[----:B------:R-:W-:-:S02]  /*45b0*/  IADD3 R20, P3, P4, R237, UR12, R20 ;  /* 0x0000000ced147c10 */ /* 0x000fc4000fc7e014 */
[--C-:B------:R-:W-:Y:S01]  /*45c0*/  IADD3.X R23, PT, PT, R234, UR13, R17.reuse, P5, P6 ;  /* 0x0000000dea177c10 */ /* 0x100fe2000afec411 */
[----:B------:R0:W1:Y:S01]  /*45d0*/  @!UP0 SYNCS.EXCH.64 URZ, [UR9+0x10008], UR4 ;  /* 0x0100080409ff85b2 */ /* 0x0000620008000100 */
[----:B------:R-:W-:Y:S01]  /*45e0*/  IADD3.X R21, PT, PT, R236, UR13, R17, P3, P4 ;  /* 0x0000000dec157c10 */ /* 0x000fe20009fe8411 */
[----:B------:R0:W-:Y:S01]  /*45f0*/  STS.U16 [R140+UR9+0x400], R239 ;  /* 0x000400ef8c007988 */ /* 0x0001e20008000409 */
[----:B------:R-:W-:Y:S01]  /*4600*/  LOP3.LUT R17, R0, 0xc0, RZ, 0xc0, !PT ;  /* 0x000000c000117812 */ /* 0x000fe200078ec0ff */
[----:B------:R-:W-:Y:S02]  /*4610*/  IMAD.SHL.U32 R237, R69, 0x2, RZ ;  /* 0x0000000245ed7824 */ /* 0x000fe400078e00ff */
[----:B---3--:R-:W-:Y:S01]  /*4620*/  STS.U16 [R140+UR9+0x800], R241 ;  /* 0x000800f18c007988 */ /* 0x008fe20008000409 */
[----:B------:R-:W-:Y:S02]  /*4630*/  SHF.R.U32.HI R234, RZ, 0x2, R17 ;  /* 0x00000002ffea7819 */ /* 0x000fe40000011611 */
[----:B0-----:R-:W-:Y:S01]  /*4640*/  LOP3.LUT R239, R140, 0x20, RZ, 0x3c, !PT ;  /* 0x000000208cef7812 */ /* 0x001fe200078e3cff */
[----:B------:R0:W-:Y:S01]  /*4650*/  STS.U16 [R140+UR9+0xc00], R233 ;  /* 0x000c00e98c007988 */ /* 0x0001e20008000409 */
[----:B------:R-:W-:-:S03]  /*4660*/  LOP3.LUT R237, R237, R234, RZ, 0x3c, !PT ;  /* 0x000000eaeded7212 */ /* 0x000fc600078e3cff */
[----:B------:R-:W-:Y:S04]  /*4670*/  STS.U16 [R140+UR9+0x1000], R235 ;  /* 0x001000eb8c007988 */ /* 0x000fe80008000409 */
[----:B-----5:R-:W-:Y:S01]  /*4680*/  STS.U16 [R140+UR9+0x1400], R231 ;  /* 0x001400e78c007988 */ /* 0x020fe20008000409 */
[----:B0-----:R-:W-:-:S03]  /*4690*/  LOP3.LUT R233, R140, 0x40, RZ, 0x3c, !PT ;  /* 0x000000408ce97812 */ /* 0x001fc600078e3cff */
[----:B------:R-:W-:Y:S04]  /*46a0*/  STS.U16 [R140+UR9+0x1800], R229 ;  /* 0x001800e58c007988 */ /* 0x000fe80008000409 */
[----:B------:R-:W-:Y:S04]  /*46b0*/  STS.U16 [R140+UR9+0x1c00], R227 ;  /* 0x001c00e38c007988 */ /* 0x000fe80008000409 */
[----:B--2---:R-:W-:Y:S04]  /*46c0*/  STS.U16 [R140+UR9], R225 ;  /* 0x000000e18c007988 */ /* 0x004fe80008000409 */
[----:B------:R0:W-:Y:S04]  /*46d0*/  STS.U16 [R239+UR9+0xd00], R223 ;  /* 0x000d00dfef007988 */ /* 0x0001e80008000409 */
[----:B------:R-:W-:Y:S01]  /*46e0*/  STS.U16 [R239+UR9+0x500], R228 ;  /* 0x000500e4ef007988 */ /* 0x000fe20008000409 */
[----:B0-----:R-:W-:-:S03]  /*46f0*/  LOP3.LUT R223, R140, 0x60, RZ, 0x3c, !PT ;  /* 0x000000608cdf7812 */ /* 0x001fc600078e3cff */
[----:B------:R-:W-:Y:S04]  /*4700*/  STS.U16 [R239+UR9+0x1100], R226 ;  /* 0x001100e2ef007988 */ /* 0x000fe80008000409 */
        /* <DEDUP_REMOVED lines=17> */
[----:B----4-:R-:W-:Y:S04]  /*4820*/  STS.U16 [R223+UR9+0x1700], R213 ;  /* 0x001700d5df007988 */ /* 0x010fe80008000409 */
[----:B------:R-:W-:Y:S04]  /*4830*/  STS.U16 [R223+UR9+0x1b00], R212 ;  /* 0x001b00d4df007988 */ /* 0x000fe80008000409 */
[----:B------:R-:W-:Y:S04]  /*4840*/  STS.U16 [R223+UR9+0x1f00], R211 ;  /* 0x001f00d3df007988 */ /* 0x000fe80008000409 */
[----:B------:R-:W-:Y:S04]  /*4850*/  STS.U16 [R223+UR9+0x300], R210 ;  /* 0x000300d2df007988 */ /* 0x000fe80008000409 */
[----:B------:R0:W-:Y:S01]  /*4860*/  STS.U16 [R237+UR9+0x4000], R209 ;  /* 0x004000d1ed007988 */ /* 0x0001e20008000409 */
[----:B------:R-:W-:-:S03]  /*4870*/  IADD3 R18, P5, PT, R18, UR12, RZ ;  /* 0x0000000c12127c10 */ /* 0x000fc6000ffbe0ff */
[----:B------:R-:W-:Y:S01]  /*4880*/  STS.U16 [R237+UR9+0x4400], R208 ;  /* 0x004400d0ed007988 */ /* 0x000fe20008000409 */
[----:B0-----:R-:W-:-:S03]  /*4890*/  LOP3.LUT R209, R237, 0x40, RZ, 0x3c, !PT ;  /* 0x00000040edd17812 */ /* 0x001fc600078e3cff */
[----:B------:R-:W-:Y:S01]  /*48a0*/  STS.U16 [R237+UR9+0x4800], R207 ;  /* 0x004800cfed007988 */ /* 0x000fe20008000409 */
[----:B------:R-:W-:-:S03]  /*48b0*/  IADD3 R16, P6, PT, R16, UR12, RZ ;  /* 0x0000000c10107c10 */ /* 0x000fc6000ffde0ff */
[----:B------:R-:W-:Y:S04]  /*48c0*/  STS.U16 [R237+UR9+0x4c00], R206 ;  /* 0x004c00ceed007988 */ /* 0x000fe80008000409 */
[----:B------:R-:W-:Y:S04]  /*48d0*/  STS.U16 [R237+UR9+0x5000], R205 ;  /* 0x005000cded007988 */ /* 0x000fe80008000409 */
[----:B------:R-:W-:Y:S04]  /*48e0*/  STS.U16 [R237+UR9+0x5400], R204 ;  /* 0x005400cced007988 */ /* 0x000fe80008000409 */
[----:B------:R-:W-:Y:S04]  /*48f0*/  STS.U16 [R237+UR9+0x5800], R203 ;  /* 0x005800cbed007988 */ /* 0x000fe80008000409 */
[----:B------:R-:W-:Y:S04]  /*4900*/  STS.U16 [R237+UR9+0x5c00], R202 ;  /* 0x005c00caed007988 */ /* 0x000fe80008000409 */
[----:B------:R0:W-:Y:S04]  /*4910*/  STS.U16 [R237+UR9+0x6000], R201 ;  /* 0x006000c9ed007988 */ /* 0x0001e80008000409 */
[----:B------:R2:W-:Y:S04]  /*4920*/  STS.U16 [R237+UR9+0x6400], R200 ;  /* 0x006400c8ed007988 */ /* 0x0005e80008000409 */
[----:B------:R2:W-:Y:S04]  /*4930*/  STS.U16 [R237+UR9+0x6800], R198 ;  /* 0x006800c6ed007988 */ /* 0x0005e80008000409 */
[----:B------:R2:W-:Y:S04]  /*4940*/  STS.U16 [R237+UR9+0x6c00], R196 ;  /* 0x006c00c4ed007988 */ /* 0x0005e80008000409 */
[----:B------:R2:W-:Y:S04]  /*4950*/  STS.U16 [R237+UR9+0x7000], R156 ;  /* 0x0070009ced007988 */ /* 0x0005e80008000409 */
[----:B------:R2:W-:Y:S04]  /*4960*/  STS.U16 [R237+UR9+0x7400], R194 ;  /* 0x007400c2ed007988 */ /* 0x0005e80008000409 */
[----:B------:R2:W-:Y:S04]  /*4970*/  STS.U16 [R237+UR9+0x7800], R192 ;  /* 0x007800c0ed007988 */ /* 0x0005e80008000409 */
[----:B------:R2:W-:Y:S01]  /*4980*/  STS.U16 [R237+UR9+0x7c00], R190 ;  /* 0x007c00beed007988 */ /* 0x0005e20008000409 */
[----:B------:R-:W-:-:S03]  /*4990*/  IADD3 R14, P3, PT, R14, UR12, RZ ;  /* 0x0000000c0e0e7c10 */ /* 0x000fc6000ff7e0ff */
[----:B------:R2:W-:Y:S04]  /*49a0*/  STS.U16 [R209+UR9+0x4200], R188 ;  /* 0x004200bcd1007988 */ /* 0x0005e80008000409 */
        /* <DEDUP_REMOVED lines=15> */
[----:B-1----:R1:W-:Y:S06]  /*4aa0*/  MEMBAR.ALL.CTA ;  /* 0x0000000000007992 */ /* 0x0023ec0000008000 */
[----:B-1----:R-:W1:Y:S01]  /*4ab0*/  FENCE.VIEW.ASYNC.S ;  /* 0x00000000000073c6 */ /* 0x002e620000000000 */
[----:B------:R-:W-:-:S02]  /*4ac0*/  IADD3 R12, P4, PT, R12, UR12, RZ ;  /* 0x0000000c0c0c7c10 */ /* 0x000fc4000ff9e0ff */
[----:B------:R-:W-:Y:S02]  /*4ad0*/  IADD3.X R19, PT, PT, R10, UR13, RZ, P5, !PT ;  /* 0x0000000d0a137c10 */ /* 0x000fe4000affe4ff */
[----:B------:R-:W-:Y:S02]  /*4ae0*/  IADD3 R10, P5, PT, R15, UR12, RZ ;  /* 0x0000000c0f0a7c10 */ /* 0x000fe4000ffbe0ff */
[----:B------:R-:W-:Y:S02]  /*4af0*/  IADD3.X R17, PT, PT, R8, UR13, RZ, P6, !PT ;  /* 0x0000000d08117c10 */ /* 0x000fe4000b7fe4ff */
[----:B------:R-:W-:Y:S01]  /*4b00*/  SHF.R.S32.HI R142, RZ, 0x1f, R65 ;  /* 0x0000001fff8e7819 */ /* 0x000fe20000011441 */
[----:B------:R-:W-:Y:S01]  /*4b10*/  UIADD3 UR7, UPT, UPT, UR9, 0xc000, URZ ;  /* 0x0000c00009077890 */ /* 0x000fe2000fffe0ff */
[----:B------:R-:W-:Y:S02]  /*4b20*/  IADD3 R8, P6, PT, R13, UR12, RZ ;  /* 0x0000000c0d087c10 */ /* 0x000fe4000ffde0ff */
[----:B------:R-:W-:Y:S01]  /*4b30*/  IADD3.X R15, PT, PT, R6, UR13, RZ, P3, !PT ;  /* 0x0000000d060f7c10 */ /* 0x000fe20009ffe4ff */
[----:B------:R-:W-:Y:S01]  /*4b40*/  UIADD3 UR6, UPT, UPT, UR9, 0x8000, URZ ;  /* 0x0000800009067890 */ /* 0x000fe2000fffe0ff */
[----:B------:R-:W-:-:S02]  /*4b50*/  IADD3 R6, P3, PT, R11, UR12, RZ ;  /* 0x0000000c0b067c10 */ /* 0x000fc4000ff7e0ff */
[----:B------:R-:W-:Y:S02]  /*4b60*/  IADD3.X R13, PT, PT, R4, UR13, RZ, P4, !PT ;  /* 0x0000000d040d7c10 */ /* 0x000fe4000a7fe4ff */
[----:B------:R-:W-:Y:S02]  /*4b70*/  IADD3 R4, P4, PT, R9, UR12, RZ ;  /* 0x0000000c09047c10 */ /* 0x000fe4000ff9e0ff */
[----:B------:R-:W-:Y:S01]  /*4b80*/  LEA.HI R142, R142, R65, RZ, 0x6 ;  /* 0x000000418e8e7211 */ /* 0x000fe200078f30ff */
[----:B------:R-:W-:Y:S01]  /*4b90*/  USHF.R.U32.HI UR7, URZ, 0x4, UR7 ;  /* 0x00000004ff077899 */ /* 0x000fe20008011607 */
[----:B------:R-:W-:Y:S01]  /*4ba0*/  IADD3.X R9, PT, PT, R7, UR13, RZ, P6, !PT ;  /* 0x0000000d07097c10 */ /* 0x000fe2000b7fe4ff */
[----:B------:R-:W-:Y:S01]  /*4bb0*/  USHF.R.U32.HI UR6, URZ, 0x4, UR6 ;  /* 0x00000004ff067899 */ /* 0x000fe20008011606 */
[----:B------:R-:W-:Y:S02]  /*4bc0*/  IADD3.X R7, PT, PT, R230, UR13, RZ, P3, !PT ;  /* 0x0000000de6077c10 */ /* 0x000fe40009ffe4ff */
[----:B------:R-:W-:-:S02]  /*4bd0*/  ISETP.LT.OR P3, PT, R65, 0x40, P0 ;  /* 0x000000404100780c */ /* 0x000fc40000761670 */
[----:B------:R-:W-:Y:S01]  /*4be0*/  SHF.R.S32.HI R142, RZ, 0x6, R142 ;  /* 0x00000006ff8e7819 */ /* 0x000fe2000001148e */
[----:B------:R-:W-:Y:S02]  /*4bf0*/  USGXT.U32 UR12, UR7, 0xe ;  /* 0x0000000e070c789a */ /* 0x000fe40008000000 */
[----:B------:R-:W-:Y:S01]  /*4c00*/  USGXT.U32 UR7, UR6, 0xe ;  /* 0x0000000e0607789a */ /* 0x000fe20008000000 */
[----:B------:R-:W-:Y:S01]  /*4c10*/  VIMNMX R142, PT, PT, R142, 0x1, !PT ;  /* 0x000000018e8e7848 */ /* 0x000fe20007fe0100 */
[----:B------:R-:W-:Y:S01]  /*4c20*/  UIADD3 UR20, UP1, UPT, UR12, 0x2, URZ ;  /* 0x000000020c147890 */ /* 0x000fe2000ff3e0ff */
[----:B0-----:R-:W-:Y:S01]  /*4c30*/  IMAD.SHL.U32 R201, R136, 0x40, RZ ;  /* 0x0000004088c97824 */ /* 0x001fe200078e00ff */
[----:B------:R-:W-:Y:S01]  /*4c40*/  UIADD3 UR22, UP0, UPT, UR7, 0x2000080, URZ ;  /* 0x0200008007167890 */ /* 0x000fe2000ff1e0ff */
[----:B------:R-:W-:Y:S01]  /*4c50*/  IADD3.X R11, PT, PT, R5, UR13, RZ, P5, !PT ;  /* 0x0000000d050b7c10 */ /* 0x000fe2000affe4ff */
[----:B------:R-:W-:Y:S01]  /*4c60*/  UMOV UR4, URZ ;  /* 0x000000ff00047c82 */ /* 0x000fe20008000000 */
[----:B------:R-:W-:Y:S01]  /*4c70*/  UMOV UR5, URZ ;  /* 0x000000ff00057c82 */ /* 0x000fe20008000000 */
[----:B------:R-:W-:Y:S01]  /*4c80*/  VIADD R136, R142, 0xffffffff ;  /* 0xffffffff8e887836 */ /* 0x000fe20000000000 */
[----:B------:R-:W-:Y:S01]  /*4c90*/  IADD3.X R5, PT, PT, R232, UR13, RZ, P4, !PT ;  /* 0x0000000de8057c10 */ /* 0x000fe2000a7fe4ff */
[----:B------:R-:W-:-:S02]  /*4ca0*/  UIADD3.X UR21, UPT, UPT, UR5, 0x40004040, URZ, UP1, !UPT ;  /* 0x4000404005157890 */ /* 0x000fc40008ffe4ff */
[----:B------:R-:W-:Y:S01]  /*4cb0*/  UIADD3.X UR23, UPT, UPT, UR4, 0x40004040, URZ, UP0, !UPT ;  /* 0x4000404004177890 */ /* 0x000fe200087fe4ff */
[----:B------:R-:W-:Y:S01]  /*4cc0*/  UMOV UR6, URZ ;  /* 0x000000ff00067c82 */ /* 0x000fe20008000000 */
[----:B------:R-:W-:Y:S01]  /*4cd0*/  IMAD.SHL.U32 R137, R137, 0x40, RZ ;  /* 0x0000004089897824 */ /* 0x000fe200078e00ff */
[----:B-1----:R-:W-:Y:S01]  /*4ce0*/  BAR.SYNC.DEFER_BLOCKING 0x0 ;  /* 0x0000000000007b1d */ /* 0x002fe20000010000 */
[----:B------:R-:W-:-:S05]  /*4cf0*/  ISETP.NE.U32.AND P4, PT, R136, RZ, PT ;  /* 0x000000ff8800720c */ /* 0x000fca0003f85070 */
[----:B--2---:R-:W-:Y:S08]  /*4d00*/  @P3 BRA `(.L_x_6) ;  /* 0x0000000000883947 */ /* 0x004ff00003800000 */
[----:B------:R-:W-:Y:S02]  /*4d10*/  UIADD3 UR4, UPT, UPT, UR9, 0x4000, URZ ;  /* 0x0000400009047890 */ /* 0x000fe4000fffe0ff */
[----:B------:R-:W-:Y:S02]  /*4d20*/  USHF.R.U32.HI UR14, URZ, 0x4, UR9 ;  /* 0x00000004ff0e7899 */ /* 0x000fe40008011609 */
[----:B------:R-:W-:Y:S02]  /*4d30*/  USHF.R.U32.HI UR4, URZ, 0x4, UR4 ;  /* 0x00000004ff047899 */ /* 0x000fe40008011604 */
[----:B------:R-:W-:Y:S02]  /*4d40*/  USGXT.U32 UR14, UR14, 0xe ;  /* 0x0000000e0e0e789a */ /* 0x000fe40008000000 */
[----:B------:R-:W-:Y:S02]  /*4d50*/  USGXT.U32 UR16, UR4, 0xe ;  /* 0x0000000e0410789a */ /* 0x000fe40008000000 */
[----:B------:R-:W-:-:S02]  /*4d60*/  UIADD3 UR32, UP0, UPT, UR14, 0x2000080, URZ ;  /* 0x020000800e207890 */ /* 0x000fc4000ff1e0ff */
[----:B------:R-:W-:Y:S01]  /*4d70*/  UIADD3 UR34, UP1, UPT, UR16, 0x2, URZ ;  /* 0x0000000210227890 */ /* 0x000fe2000ff3e0ff */
[----:B------:R-:W-:Y:S01]  /*4d80*/  UMOV UR4, URZ ;  /* 0x000000ff00047c82 */ /* 0x000fe20008000000 */
[----:B------:R-:W-:Y:S01]  /*4d90*/  UMOV UR5, URZ ;  /* 0x000000ff00057c82 */ /* 0x000fe20008000000 */
[----:B------:R-:W-:Y:S02]  /*4da0*/  UIADD3.X UR33, UPT, UPT, UR4, 0x40004040, URZ, UP0, !UPT ;  /* 0x4000404004217890 */ /* 0x000fe400087fe4ff */
[----:B------:R-:W-:Y:S02]  /*4db0*/  UIADD3.X UR35, UPT, UPT, UR5, 0x40004040, URZ, UP1, !UPT ;  /* 0x4000404005237890 */ /* 0x000fe40008ffe4ff */
[----:B------:R-:W-:Y:S02]  /*4dc0*/  ULOP3.LUT UR14, UR14, 0x2000000, URZ, 0xfc, !UPT ;  /* 0x020000000e0e7892 */ /* 0x000fe4000f8efcff */
[----:B------:R-:W-:Y:S02]  /*4dd0*/  UIADD3.64 UR24, UPT, UPT, UR32, 0x80, URZ ;  /* 0x0000008020187897 */ /* 0x000fe4000fffe0ff */
[----:B------:R-:W-:-:S02]  /*4de0*/  UIADD3.64 UR26, UPT, UPT, UR34, 0x2, URZ ;  /* 0x00000002221a7897 */ /* 0x000fc4000fffe0ff */
[----:B------:R-:W-:Y:S02]  /*4df0*/  UIADD3.64 UR28, UPT, UPT, UR32, 0x100, URZ ;  /* 0x00000100201c7897 */ /* 0x000fe4000fffe0ff */
[----:B------:R-:W-:Y:S01]  /*4e00*/  UIADD3.64 UR30, UPT, UPT, UR34, 0x4, URZ ;  /* 0x00000004221e7897 */ /* 0x000fe2000fffe0ff */
[----:B------:R-:W-:Y:S01]  /*4e10*/  UMOV UR36, 0x0 ;  /* 0x0000000000247882 */ /* 0x000fe20000000000 */
[----:B------:R-:W-:Y:S01]  /*4e20*/  UMOV UR37, 0x8208490 ;  /* 0x0820849000257882 */ /* 0x000fe20000000000 */
[----:B------:R-:W-:Y:S01]  /*4e30*/  UMOV UR15, 0x40004040 ;  /* 0x40004040000f7882 */ /* 0x000fe20000000000 */
[----:B------:R-:W-:Y:S01]  /*4e40*/  UMOV UR17, 0x40004040 ;  /* 0x4000404000117882 */ /* 0x000fe20000000000 */
[----:B------:R-:W-:Y:S01]  /*4e50*/  UMOV UR38, 0x0 ;  /* 0x0000000000267882 */ /* 0x000fe20000000000 */
[----:B------:R-:W-:Y:S01]  /*4e60*/  UMOV UR39, 0x8208490 ;  /* 0x0820849000277882 */ /* 0x000fe20000000000 */
[----:B------:R-:W-:Y:S01]  /*4e70*/  UMOV UR40, 0x0 ;  /* 0x0000000000287882 */ /* 0x000fe20000000000 */
[----:B------:R-:W-:Y:S01]  /*4e80*/  UMOV UR41, 0x8208490 ;  /* 0x0820849000297882 */ /* 0x000fe20000000000 */
[----:B------:R-:W-:Y:S01]  /*4e90*/  UMOV UR4, UR11 ;  /* 0x0000000b00047c82 */ /* 0x000fe20008000000 */
[----:B------:R0:W-:Y:S01]  /*4ea0*/  UTCHMMA gdesc[UR14], gdesc[UR16], tmem[UR8], tmem[UR36], idesc[UR37], !UPT ;  /* 0x00ff24100e0075ea */ /* 0x0001e2000f800008 */
[----:B------:R-:W-:Y:S01]  /*4eb0*/  UMOV UR42, 0x0 ;  /* 0x00000000002a7882 */ /* 0x000fe20000000000 */
[----:B------:R-:W-:Y:S01]  /*4ec0*/  UMOV UR43, 0x8208490 ;  /* 0x08208490002b7882 */ /* 0x000fe20000000000 */
[----:B------:R0:W-:Y:S01]  /*4ed0*/  UTCHMMA gdesc[UR32], gdesc[UR34], tmem[UR8], tmem[UR38], idesc[UR39], UPT ;  /* 0x00ff2622200075ea */ /* 0x0001e2000b800008 */
[----:B------:R-:W-:Y:S01]  /*4ee0*/  UMOV UR4, UR4 ;  /* 0x0000000400047c82 */ /* 0x000fe20008000000 */
[----:B------:R0:W-:Y:S01]  /*4ef0*/  UTCHMMA gdesc[UR24], gdesc[UR26], tmem[UR8], tmem[UR40], idesc[UR41], UPT ;  /* 0x00ff281a180075ea */ /* 0x0001e2000b800008 */
[----:B------:R0:W-:Y:S01]  /*4f00*/  UTCHMMA gdesc[UR28], gdesc[UR30], tmem[UR8], tmem[UR42], idesc[UR43], UPT ;  /* 0x00ff2a1e1c0075ea */ /* 0x0001e2000b800008 */
[----:B------:R0:W-:Y:S01]  /*4f10*/  UTCBAR [UR4], URZ ;  /* 0x000000ff040073e9 */ /* 0x0001e200080000ff */
[----:B------:R-:W-:Y:S01]  /*4f20*/  NOP ;  /* 0x0000000000007918 */ /* 0x000fe20000000000 */
.L_x_6:
[----:B------:R-:W-:Y:S05]  /*4f30*/  @!P4 BRA `(.L_x_7) ;  /* 0x000000140048c947 */ /* 0x000fea0003800000 */
[----:B------:R-:W-:Y:S01]  /*4f40*/  VIADD R64, R64, 0xffffffc0 ;  /* 0xffffffc040407836 */ /* 0x000fe20000000000 */
[----:B0-----:R-:W-:Y:S02]  /*4f50*/  ULOP3.LUT UR14, UR7, 0x2000000, URZ, 0xfc, !UPT ;  /* 0x02000000070e7892 */ /* 0x001fe4000f8efcff */
[----:B------:R-:W-:Y:S02]  /*4f60*/  UIADD3.64 UR24, UPT, UPT, UR22, 0x80, URZ ;  /* 0x0000008016187897 */ /* 0x000fe4000fffe0ff */
[----:B------:R-:W-:Y:S02]  /*4f70*/  UIADD3.64 UR26, UPT, UPT, UR20, 0x2, URZ ;  /* 0x00000002141a7897 */ /* 0x000fe4000fffe0ff */
[----:B------:R-:W-:Y:S02]  /*4f80*/  UIADD3.64 UR28, UPT, UPT, UR22, 0x100, URZ ;  /* 0x00000100161c7897 */ /* 0x000fe4000fffe0ff */
[----:B------:R-:W-:Y:S01]  /*4f90*/  UIADD3.64 UR30, UPT, UPT, UR20, 0x4, URZ ;  /* 0x00000004141e7897 */ /* 0x000fe2000fffe0ff */
[----:B------:R-:W-:Y:S01]  /*4fa0*/  UMOV UR5, 0x1 ;  /* 0x0000000100057882 */ /* 0x000fe20000000000 */
[----:B------:R-:W-:-:S10]  /*4fb0*/  UMOV UR4, URZ ;  /* 0x000000ff00047c82 */ /* 0x000fd40008000000 */
.L_x_10:
[----:B------:R-:W-:Y:S01]  /*4fc0*/  USHF.L.U32 UR6, UR6, 0x1f, URZ ;  /* 0x0000001f06067899 */ /* 0x000fe200080006ff */
[----:B------:R-:W-:-:S04]  /*4fd0*/  IMAD.WIDE R134, R137, 0x2, R134 ;  /* 0x0000000289867825 */ /* 0x000fc800078e0286 */
[----:B------:R-:W-:-:S04]  /*4fe0*/  IMAD.WIDE R62, R137, 0x2, R62 ;  /* 0x00000002893e7825 */ /* 0x000fc800078e023e */
[----:B------:R-:W-:-:S04]  /*4ff0*/  IMAD.U32 R142, RZ, RZ, UR6 ;  /* 0x00000006ff8e7e24 */ /* 0x000fc8000f8e00ff */
[----:B------:R-:W0:Y:S02]  /*5000*/  SYNCS.PHASECHK.TRANS64.TRYWAIT P3, [UR11], R142 ;  /* 0x0000008eff0075a7 */ /* 0x000e24000806110b */
[----:B0-----:R-:W-:Y:S05]  /*5010*/  @!P3 BRA `(.L_x_8) ;  /* 0x00000034007cb947 */ /* 0x001fea0003800000 */
.L_x_16:
[-C--:B------:R-:W-:Y:S01]  /*5020*/  ISETP.GE.AND P4, PT, R68, R64.reuse, PT ;  /* 0x000000404400720c */ /* 0x080fe20003f86270 */
[----:B------:R-:W-:Y:S01]  /*5030*/  IMAD.WIDE R66, R201, 0x2, R66 ;  /* 0x00000002c9427825 */ /* 0x000fe200078e0242 */
[-C--:B------:R-:W-:Y:S02]  /*5040*/  ISETP.GE.AND P3, PT, R195, R64.reuse, PT ;  /* 0x00000040c300720c */ /* 0x080fe40003f66270 */
[-C--:B------:R-:W-:Y:S01]  /*5050*/  ISETP.GE.AND P6, PT, R197, R64.reuse, PT ;  /* 0x00000040c500720c */ /* 0x080fe20003fc6270 */
[----:B------:R-:W-:Y:S01]  /*5060*/  IMAD.WIDE R70, R201, 0x2, R70 ;  /* 0x00000002c9467825 */ /* 0x000fe200078e0246 */
[----:B------:R-:W-:Y:S02]  /*5070*/  ISETP.GE.AND P5, PT, R199, R64, PT ;  /* 0x00000040c700720c */ /* 0x000fe40003fa6270 */
[----:B------:R-:W-:Y:S01]  /*5080*/  PRMT R203, RZ, 0x7610, R203 ;  /* 0x00007610ffcb7816 */ /* 0x000fe200000000cb */
[----:B------:R-:W-:Y:S01]  /*5090*/  IMAD.WIDE R74, R201, 0x2, R74 ;  /* 0x00000002c94a7825 */ /* 0x000fe200078e024a */
[----:B------:R-:W-:-:S02]  /*50a0*/  PRMT R142, RZ, 0x7610, R142 ;  /* 0x00007610ff8e7816 */ /* 0x000fc4000000008e */
[----:B------:R-:W-:Y:S01]  /*50b0*/  PRMT R144, RZ, 0x7610, R144 ;  /* 0x00007610ff907816 */ /* 0x000fe20000000090 */
[----:B------:R-:W-:Y:S01]  /*50c0*/  IMAD.WIDE R72, R201, 0x2, R72 ;  /* 0x00000002c9487825 */ /* 0x000fe200078e0248 */
[----:B------:R-:W-:Y:S01]  /*50d0*/  PRMT R146, RZ, 0x7610, R146 ;  /* 0x00007610ff927816 */ /* 0x000fe20000000092 */
[----:B------:R-:W2:Y:S01]  /*50e0*/  @!P4 LDG.E.U16 R203, desc[UR18][R66.64] ;  /* 0x0000001242cbc981 */ /* 0x000ea2000c1e1500 */
[-C--:B------:R-:W-:Y:S01]  /*50f0*/  ISETP.GE.AND P4, PT, R139, R64.reuse, PT ;  /* 0x000000408b00720c */ /* 0x080fe20003f86270 */
[----:B------:R-:W-:Y:S02]  /*5100*/  IMAD.WIDE R16, R201, 0x2, R16 ;  /* 0x00000002c9107825 */ /* 0x000fe400078e0210 */
[----:B------:R-:W3:Y:S01]  /*5110*/  @!P3 LDG.E.U16 R142, desc[UR18][R70.64] ;  /* 0x00000012468eb981 */ /* 0x000ee2000c1e1500 */
[-C--:B------:R-:W-:Y:S01]  /*5120*/  ISETP.GE.AND P3, PT, R141, R64.reuse, PT ;  /* 0x000000408d00720c */ /* 0x080fe20003f66270 */
[----:B------:R-:W-:Y:S02]  /*5130*/  IMAD.WIDE R18, R201, 0x2, R18 ;  /* 0x00000002c9127825 */ /* 0x000fe400078e0212 */
[----:B------:R-:W4:Y:S01]  /*5140*/  @!P6 LDG.E.U16 R144, desc[UR18][R72.64] ;  /* 0x000000124890e981 */ /* 0x000f22000c1e1500 */
[----:B------:R-:W-:Y:S01]  /*5150*/  ISETP.GE.AND P6, PT, R167, R64, PT ;  /* 0x00000040a700720c */ /* 0x000fe20003fc6270 */
[----:B------:R-:W-:-:S02]  /*5160*/  IMAD.WIDE R8, R201, 0x2, R8 ;  /* 0x00000002c9087825 */ /* 0x000fc400078e0208 */
[----:B------:R-:W5:Y:S01]  /*5170*/  @!P5 LDG.E.U16 R146, desc[UR18][R74.64] ;  /* 0x000000124a92d981 */ /* 0x000f62000c1e1500 */
[-C--:B------:R-:W-:Y:S01]  /*5180*/  ISETP.GE.AND P5, PT, R181, R64.reuse, PT ;  /* 0x00000040b500720c */ /* 0x080fe20003fa6270 */
[C---:B------:R-:W-:Y:S01]  /*5190*/  IMAD.WIDE R12, R201.reuse, 0x2, R12 ;  /* 0x00000002c90c7825 */ /* 0x040fe200078e020c */
[----:B------:R-:W-:Y:S02]  /*51a0*/  PRMT R205, RZ, 0x7610, R205 ;  /* 0x00007610ffcd7816 */ /* 0x000fe400000000cd */
[----:B------:R-:W-:Y:S01]  /*51b0*/  PRMT R148, RZ, 0x7610, R148 ;  /* 0x00007610ff947816 */ /* 0x000fe20000000094 */
[----:B------:R-:W-:Y:S01]  /*51c0*/  IMAD.WIDE R14, R201, 0x2, R14 ;  /* 0x00000002c90e7825 */ /* 0x000fe200078e020e */
[----:B------:R-:W-:Y:S02]  /*51d0*/  PRMT R150, RZ, 0x7610, R150 ;  /* 0x00007610ff967816 */ /* 0x000fe40000000096 */
[----:B------:R-:W-:Y:S01]  /*51e0*/  PRMT R152, RZ, 0x7610, R152 ;  /* 0x00007610ff987816 */ /* 0x000fe20000000098 */
[----:B------:R-:W3:Y:S01]  /*51f0*/  @!P4 LDG.E.U16 R205, desc[UR18][R18.64] ;  /* 0x0000001212cdc981 */ /* 0x000ee2000c1e1500 */
[----:B------:R-:W-:Y:S01]  /*5200*/  ISETP.GE.AND P4, PT, R143, R64, PT ;  /* 0x000000408f00720c */ /* 0x000fe20003f86270 */
[----:B------:R-:W-:-:S02]  /*5210*/  IMAD.WIDE R10, R201, 0x2, R10 ;  /* 0x00000002c90a7825 */ /* 0x000fc400078e020a */
[----:B------:R-:W4:Y:S01]  /*5220*/  @!P3 LDG.E.U16 R148, desc[UR18][R16.64] ;  /* 0x000000121094b981 */ /* 0x000f22000c1e1500 */
[-C--:B------:R-:W-:Y:S01]  /*5230*/  ISETP.GE.AND P3, PT, R159, R64.reuse, PT ;  /* 0x000000409f00720c */ /* 0x080fe20003f66270 */
[----:B------:R-:W-:Y:S02]  /*5240*/  IMAD.WIDE R56, R201, 0x2, R56 ;  /* 0x00000002c9387825 */ /* 0x000fe400078e0238 */
[----:B------:R-:W4:Y:S01]  /*5250*/  @!P6 LDG.E.U16 R150, desc[UR18][R14.64] ;  /* 0x000000120e96e981 */ /* 0x000f22000c1e1500 */
[-C--:B------:R-:W-:Y:S01]  /*5260*/  ISETP.GE.AND P6, PT, R169, R64.reuse, PT ;  /* 0x00000040a900720c */ /* 0x080fe20003fc6270 */
[----:B------:R-:W-:Y:S02]  /*5270*/  IMAD.WIDE R58, R201, 0x2, R58 ;  /* 0x00000002c93a7825 */ /* 0x000fe400078e023a */
[----:B------:R-:W4:Y:S01]  /*5280*/  @!P5 LDG.E.U16 R152, desc[UR18][R12.64] ;  /* 0x000000120c98d981 */ /* 0x000f22000c1e1500 */
[----:B------:R-:W-:Y:S01]  /*5290*/  ISETP.GE.AND P5, PT, R183, R64, PT ;  /* 0x00000040b700720c */ /* 0x000fe20003fa6270 */
[----:B------:R-:W-:Y:S01]  /*52a0*/  IMAD.WIDE R4, R201, 0x2, R4 ;  /* 0x00000002c9047825 */ /* 0x000fe200078e0204 */
[----:B------:R-:W-:-:S02]  /*52b0*/  PRMT R207, RZ, 0x7610, R207 ;  /* 0x00007610ffcf7816 */ /* 0x000fc400000000cf */
[----:B------:R-:W-:Y:S01]  /*52c0*/  PRMT R154, RZ, 0x7610, R154 ;  /* 0x00007610ff9a7816 */ /* 0x000fe2000000009a */
[----:B------:R-:W-:Y:S01]  /*52d0*/  IMAD.WIDE R6, R201, 0x2, R6 ;  /* 0x00000002c9067825 */ /* 0x000fe200078e0206 */
[----:B------:R-:W-:Y:S02]  /*52e0*/  PRMT R156, RZ, 0x7610, R156 ;  /* 0x00007610ff9c7816 */ /* 0x000fe4000000009c */
[----:B------:R-:W-:Y:S01]  /*52f0*/  PRMT R158, RZ, 0x7610, R158 ;  /* 0x00007610ff9e7816 */ /* 0x000fe2000000009e */
[----:B------:R-:W4:Y:S01]  /*5300*/  @!P4 LDG.E.U16 R207, desc[UR18][R10.64] ;  /* 0x000000120acfc981 */ /* 0x000f22000c1e1500 */
[-C--:B------:R-:W-:Y:S01]  /*5310*/  ISETP.GE.AND P4, PT, R145, R64.reuse, PT ;  /* 0x000000409100720c */ /* 0x080fe20003f86270 */
[----:B------:R-:W-:Y:S02]  /*5320*/  IMAD.WIDE R48, R201, 0x2, R48 ;  /* 0x00000002c9307825 */ /* 0x000fe400078e0230 */
[----:B------:R-:W5:Y:S01]  /*5330*/  @!P3 LDG.E.U16 R154, desc[UR18][R8.64] ;  /* 0x00000012089ab981 */ /* 0x000f62000c1e1500 */
[----:B------:R-:W-:Y:S01]  /*5340*/  ISETP.GE.AND P3, PT, R147, R64, PT ;  /* 0x000000409300720c */ /* 0x000fe20003f66270 */
[----:B------:R-:W-:-:S02]  /*5350*/  IMAD.WIDE R50, R201, 0x2, R50 ;  /* 0x00000002c9327825 */ /* 0x000fc400078e0232 */
[----:B------:R-:W5:Y:S01]  /*5360*/  @!P6 LDG.E.U16 R156, desc[UR18][R6.64] ;  /* 0x00000012069ce981 */ /* 0x000f62000c1e1500 */
[-C--:B------:R-:W-:Y:S01]  /*5370*/  ISETP.GE.AND P6, PT, R171, R64.reuse, PT ;  /* 0x00000040ab00720c */ /* 0x080fe20003fc6270 */
[----:B------:R-:W-:Y:S02]  /*5380*/  IMAD.WIDE R40, R201, 0x2, R40 ;  /* 0x00000002c9287825 */ /* 0x000fe400078e0228 */
[----:B------:R-:W5:Y:S01]  /*5390*/  @!P5 LDG.E.U16 R158, desc[UR18][R4.64] ;  /* 0x00000012049ed981 */ /* 0x000f62000c1e1500 */
[----:B------:R-:W-:Y:S01]  /*53a0*/  ISETP.GE.AND P5, PT, R185, R64, PT ;  /* 0x00000040b900720c */ /* 0x000fe20003fa6270 */
[C---:B------:R-:W-:Y:S01]  /*53b0*/  IMAD.WIDE R52, R201.reuse, 0x2, R52 ;  /* 0x00000002c9347825 */ /* 0x040fe200078e0234 */
[----:B------:R-:W-:Y:S02]  /*53c0*/  PRMT R211, RZ, 0x7610, R211 ;  /* 0x00007610ffd37816 */ /* 0x000fe400000000d3 */
[----:B------:R-:W-:Y:S01]  /*53d0*/  PRMT R160, RZ, 0x7610, R160 ;  /* 0x00007610ffa07816 */ /* 0x000fe200000000a0 */
[----:B------:R-:W-:Y:S01]  /*53e0*/  IMAD.WIDE R54, R201, 0x2, R54 ;  /* 0x00000002c9367825 */ /* 0x000fe200078e0236 */
[----:B------:R-:W-:-:S02]  /*53f0*/  PRMT R162, RZ, 0x7610, R162 ;  /* 0x00007610ffa27816 */ /* 0x000fc400000000a2 */
[----:B------:R-:W-:Y:S01]  /*5400*/  PRMT R164, RZ, 0x7610, R164 ;  /* 0x00007610ffa47816 */ /* 0x000fe200000000a4 */
[----:B------:R-:W5:Y:S01]  /*5410*/  @!P4 LDG.E.U16 R211, desc[UR18][R58.64] ;  /* 0x000000123ad3c981 */ /* 0x000f62000c1e1500 */
[-C--:B------:R-:W-:Y:S01]  /*5420*/  ISETP.GE.AND P4, PT, R149, R64.reuse, PT ;  /* 0x000000409500720c */ /* 0x080fe20003f86270 */
[----:B------:R-:W-:Y:S02]  /*5430*/  IMAD.WIDE R42, R201, 0x2, R42 ;  /* 0x00000002c92a7825 */ /* 0x000fe400078e022a */
[----:B------:R-:W5:Y:S01]  /*5440*/  @!P3 LDG.E.U16 R160, desc[UR18][R56.64] ;  /* 0x0000001238a0b981 */ /* 0x000f62000c1e1500 */
[-C--:B------:R-:W-:Y:S01]  /*5450*/  ISETP.GE.AND P3, PT, R157, R64.reuse, PT ;  /* 0x000000409d00720c */ /* 0x080fe20003f66270 */
[----:B------:R-:W-:Y:S02]  /*5460*/  IMAD.WIDE R28, R201, 0x2, R28 ;  /* 0x00000002c91c7825 */ /* 0x000fe400078e021c */
[----:B------:R-:W5:Y:S01]  /*5470*/  @!P6 LDG.E.U16 R162, desc[UR18][R54.64] ;  /* 0x0000001236a2e981 */ /* 0x000f62000c1e1500 */
        /* <DEDUP_REMOVED lines=10> */
[----:B------:R-:W5:Y:S01]  /*5520*/  @!P4 LDG.E.U16 R213, desc[UR18][R50.64] ;  /* 0x0000001232d5c981 */ /* 0x000f62000c1e1500 */
[----:B------:R-:W-:Y:S01]  /*5530*/  ISETP.GE.AND P4, PT, R151, R64, PT ;  /* 0x000000409700720c */ /* 0x000fe20003f86270 */
[----:B------:R-:W-:-:S02]  /*5540*/  IMAD.WIDE R34, R201, 0x2, R34 ;  /* 0x00000002c9227825 */ /* 0x000fc400078e0222 */
        /* <DEDUP_REMOVED lines=8> */
[----:B------:R-:W-:Y:S01]  /*55d0*/  IMAD.WIDE R36, R201, 0x2, R36 ;  /* 0x00000002c9247825 */ /* 0x000fe200078e0224 */
[----:B------:R-:W-:-:S02]  /*55e0*/  PRMT R215, RZ, 0x7610, R215 ;  /* 0x00007610ffd77816 */ /* 0x000fc400000000d7 */
[----:B------:R-:W-:Y:S01]  /*55f0*/  PRMT R172, RZ, 0x7610, R172 ;  /* 0x00007610ffac7816 */ /* 0x000fe200000000ac */
[----:B------:R-:W-:Y:S01]  /*5600*/  IMAD.WIDE R38, R201, 0x2, R38 ;  /* 0x00000002c9267825 */ /* 0x000fe200078e0226 */
[----:B------:R-:W-:Y:S02]  /*5610*/  PRMT R174, RZ, 0x7610, R174 ;  /* 0x00007610ffae7816 */ /* 0x000fe400000000ae */
[----:B------:R-:W-:Y:S01]  /*5620*/  PRMT R176, RZ, 0x7610, R176 ;  /* 0x00007610ffb07816 */ /* 0x000fe200000000b0 */
        /* <DEDUP_REMOVED lines=11> */
[----:B------:R-:W-:Y:S01]  /*56e0*/  IMAD.WIDE R30, R201, 0x2, R30 ;  /* 0x00000002c91e7825 */ /* 0x000fe200078e021e */
        /* <DEDUP_REMOVED lines=15> */
[----:B------:R-:W-:Y:S01]  /*57e0*/  ISETP.GE.AND P5, PT, R193, R64, PT ;  /* 0x00000040c100720c */ /* 0x000fe20003fa6270 */
[C---:B------:R-:W-:Y:S01]  /*57f0*/  IMAD.WIDE R112, R137.reuse, 0x2, R112 ;  /* 0x0000000289707825 */ /* 0x040fe200078e0270 */
[----:B------:R-:W-:Y:S02]  /*5800*/  PRMT R219, RZ, 0x7610, R219 ;  /* 0x00007610ffdb7816 */ /* 0x000fe400000000db */
[----:B------:R-:W-:Y:S01]  /*5810*/  PRMT R184, RZ, 0x7610, R184 ;  /* 0x00007610ffb87816 */ /* 0x000fe200000000b8 */
[C---:B------:R-:W-:Y:S01]  /*5820*/  IMAD.WIDE R108, R137.reuse, 0x2, R108 ;  /* 0x00000002896c7825 */ /* 0x040fe200078e026c */
[----:B------:R-:W-:Y:S02]  /*5830*/  PRMT R186, RZ, 0x7610, R186 ;  /* 0x00007610ffba7816 */ /* 0x000fe400000000ba */
[----:B------:R-:W-:Y:S01]  /*5840*/  PRMT R188, RZ, 0x7610, R188 ;  /* 0x00007610ffbc7816 */ /* 0x000fe200000000bc */
[----:B------:R-:W5:Y:S01]  /*5850*/  @!P4 LDG.E.U16 R219, desc[UR18][R26.64] ;  /* 0x000000121adbc981 */ /* 0x000f62000c1e1500 */
[----:B------:R-:W-:-:S03]  /*5860*/  IMAD.WIDE R104, R137, 0x2, R104 ;  /* 0x0000000289687825 */ /* 0x000fc600078e0268 */
[----:B------:R-:W5:Y:S01]  /*5870*/  @!P3 LDG.E.U16 R184, desc[UR18][R24.64] ;  /* 0x0000001218b8b981 */ /* 0x000f62000c1e1500 */
[----:B------:R-:W-:-:S03]  /*5880*/  IMAD.WIDE R100, R137, 0x2, R100 ;  /* 0x0000000289647825 */ /* 0x000fc600078e0264 */
[----:B------:R-:W5:Y:S01]  /*5890*/  @!P6 LDG.E.U16 R186, desc[UR18][R22.64] ;  /* 0x0000001216bae981 */ /* 0x000f62000c1e1500 */
[----:B------:R-:W-:-:S03]  /*58a0*/  IMAD.WIDE R96, R137, 0x2, R96 ;  /* 0x0000000289607825 */ /* 0x000fc600078e0260 */
[----:B------:R-:W5:Y:S01]  /*58b0*/  @!P5 LDG.E.U16 R188, desc[UR18][R20.64] ;  /* 0x0000001214bcd981 */ /* 0x000f62000c1e1500 */
[C---:B------:R-:W-:Y:S01]  /*58c0*/  IMAD.WIDE R92, R137.reuse, 0x2, R92 ;  /* 0x00000002895c7825 */ /* 0x040fe200078e025c */
[----:B------:R-:W-:Y:S01]  /*58d0*/  BAR.SYNC.DEFER_BLOCKING 0x0 ;  /* 0x0000000000007b1d */ /* 0x000fe20000010000 */
[----:B------:R-:W-:Y:S02]  /*58e0*/  ISETP.GE.AND P4, PT, R138, R64, PT ;  /* 0x000000408a00720c */ /* 0x000fe40003f86270 */
[C---:B------:R-:W-:Y:S01]  /*58f0*/  IMAD.WIDE R88, R137.reuse, 0x2, R88 ;  /* 0x0000000289587825 */ /* 0x040fe200078e0258 */
[----:B------:R-:W-:Y:S02]  /*5900*/  PRMT R190, RZ, 0x7610, R190 ;  /* 0x00007610ffbe7816 */ /* 0x000fe400000000be */
[----:B------:R-:W-:Y:S01]  /*5910*/  PRMT R194, RZ, 0x7610, R194 ;  /* 0x00007610ffc27816 */ /* 0x000fe200000000c2 */
[----:B------:R-:W-:Y:S01]  /*5920*/  IMAD.WIDE R84, R137, 0x2, R84 ;  /* 0x0000000289547825 */ /* 0x000fe200078e0254 */
[----:B------:R-:W-:-:S02]  /*5930*/  PRMT R198, RZ, 0x7610, R198 ;  /* 0x00007610ffc67816 */ /* 0x000fc400000000c6 */
[----:B------:R-:W-:Y:S01]  /*5940*/  PRMT R202, RZ, 0x7610, R202 ;  /* 0x00007610ffca7816 */ /* 0x000fe200000000ca */
[C---:B------:R-:W-:Y:S01]  /*5950*/  IMAD.WIDE R80, R137.reuse, 0x2, R80 ;  /* 0x0000000289507825 */ /* 0x040fe200078e0250 */
[----:B------:R-:W-:Y:S02]  /*5960*/  PRMT R206, RZ, 0x7610, R206 ;  /* 0x00007610ffce7816 */ /* 0x000fe400000000ce */
[----:B------:R-:W-:Y:S01]  /*5970*/  PRMT R210, RZ, 0x7610, R210 ;  /* 0x00007610ffd27816 */ /* 0x000fe200000000d2 */
[C---:B------:R-:W-:Y:S01]  /*5980*/  IMAD.WIDE R76, R137.reuse, 0x2, R76 ;  /* 0x00000002894c7825 */ /* 0x040fe200078e024c */
[----:B------:R-:W-:Y:S02]  /*5990*/  PRMT R214, RZ, 0x7610, R214 ;  /* 0x00007610ffd67816 */ /* 0x000fe400000000d6 */
[----:B------:R-:W-:Y:S01]  /*59a0*/  PRMT R218, RZ, 0x7610, R218 ;  /* 0x00007610ffda7816 */ /* 0x000fe200000000da */
[----:B------:R-:W-:Y:S01]  /*59b0*/  IMAD.WIDE R130, R137, 0x2, R130 ;  /* 0x0000000289827825 */ /* 0x000fe200078e0282 */
[----:B------:R-:W-:-:S02]  /*59c0*/  PRMT R222, RZ, 0x7610, R222 ;  /* 0x00007610ffde7816 */ /* 0x000fc400000000de */
[----:B------:R-:W-:Y:S01]  /*59d0*/  PRMT R226, RZ, 0x7610, R226 ;  /* 0x00007610ffe27816 */ /* 0x000fe200000000e2 */
[C---:B------:R-:W-:Y:S01]  /*59e0*/  IMAD.WIDE R126, R137.reuse, 0x2, R126 ;  /* 0x00000002897e7825 */ /* 0x040fe200078e027e */
[----:B------:R-:W-:Y:S01]  /*59f0*/  PRMT R230, RZ, 0x7610, R230 ;  /* 0x00007610ffe67816 */ /* 0x000fe200000000e6 */
[----:B------:R-:W5:Y:S01]  /*5a00*/  @!P4 LDG.E.U16 R190, desc[UR18][R76.64] ;  /* 0x000000124cbec981 */ /* 0x000f62000c1e1500 */
        /* <DEDUP_REMOVED lines=41> */
[----:B------:R-:W-:-:S02]  /*5ca0*/  IMAD.WIDE R82, R137, 0x2, R82 ;  /* 0x0000000289527825 */ /* 0x000fc400078e0252 */
[----:B------:R-:W5:Y:S02]  /*5cb0*/  @!P4 LDG.E.U16 R234, desc[UR18][R120.64] ;  /* 0x0000001278eac981 */ /* 0x000f64000c1e1500 */
[C---:B------:R-:W-:Y:S02]  /*5cc0*/  IMAD.WIDE R78, R137.reuse, 0x2, R78 ;  /* 0x00000002894e7825 */ /* 0x040fe400078e024e */
[----:B------:R-:W5:Y:S02]  /*5cd0*/  @!P4 LDG.E.U16 R238, desc[UR18][R124.64] ;  /* 0x000000127ceec981 */ /* 0x000f64000c1e1500 */
[----:B------:R-:W-:Y:S02]  /*5ce0*/  IMAD.WIDE R60, R137, 0x2, R60 ;  /* 0x00000002893c7825 */ /* 0x000fe400078e023c */
[----:B------:R-:W5:Y:S04]  /*5cf0*/  @!P4 LDG.E.U16 R242, desc[UR18][R128.64] ;  /* 0x0000001280f2c981 */ /* 0x000f68000c1e1500 */
        /* <DEDUP_REMOVED lines=18> */
[----:B--2---:R0:W-:Y:S04]  /*5e20*/  STS.U16 [R140+UR9+0x8000], R203 ;  /* 0x008000cb8c007988 */ /* 0x0041e80008000409 */
[----:B---3--:R0:W-:Y:S04]  /*5e30*/  STS.U16 [R140+UR9+0x8400], R205 ;  /* 0x008400cd8c007988 */ /* 0x0081e80008000409 */
[----:B----4-:R0:W-:Y:S04]  /*5e40*/  STS.U16 [R140+UR9+0x8800], R207 ;  /* 0x008800cf8c007988 */ /* 0x0101e80008000409 */
[----:B-----5:R0:W-:Y:S04]  /*5e50*/  STS.U16 [R140+UR9+0x8c00], R211 ;  /* 0x008c00d38c007988 */ /* 0x0201e80008000409 */
        /* <DEDUP_REMOVED lines=60> */
[----:B------:R1:W-:Y:S06]  /*6220*/  MEMBAR.ALL.CTA ;  /* 0x0000000000007992 */ /* 0x0003ec0000008000 */
[----:B-1----:R-:W1:Y:S01]  /*6230*/  FENCE.VIEW.ASYNC.S ;  /* 0x00000000000073c6 */ /* 0x002e620000000000 */
[----:B------:R-:W-:-:S04]  /*6240*/  ULEA UR11, UR5, UR9, 0x3 ;  /* 0x00000009050b7291 */ /* 0x000fc8000f8e18ff */
[----:B------:R-:W-:Y:S01]  /*6250*/  UIADD3 UR11, UPT, UPT, UR11, 0x10000, URZ ;  /* 0x000100000b0b7890 */ /* 0x000fe2000fffe0ff */
[----:B-1----:R-:W-:Y:S06]  /*6260*/  BAR.SYNC.DEFER_BLOCKING 0x0 ;  /* 0x0000000000007b1d */ /* 0x002fec0000010000 */
[----:B0-----:R-:W-:Y:S05]  /*6270*/  @P0 BRA `(.L_x_9) ;  /* 0x00000000004c0947 */ /* 0x001fea0003800000 */
        /* <DEDUP_REMOVED lines=9> */
[----:B------:R-:W-:Y:S01]  /*6310*/  UMOV UR7, URZ ;  /* 0x000000ff00077c82 */ /* 0x000fe20008000000 */
[----:B------:R0:W-:Y:S01]  /*6320*/  UTCHMMA gdesc[UR14], gdesc[UR12], tmem[UR8], tmem[UR16], idesc[UR17], UPT ;  /* 0x00ff100c0e0075ea */ /* 0x0001e2000b800008 */
        /* <DEDUP_REMOVED lines=8> */
.L_x_9:
[----:B------:R-:W-:Y:S01]  /*63b0*/  UIADD3 UR5, UPT, UPT, UR5, 0x1, URZ ;  /* 0x0000000105057890 */ /* 0x000fe2000fffe0ff */
[----:B------:R-:W-:Y:S02]  /*63c0*/  VIADD R136, R136, 0xffffffff ;  /* 0xffffffff88887836 */ /* 0x000fe40000000000 */
[----:B------:R-:W-:Y:S01]  /*63d0*/  VIADD R64, R64, 0xffffffc0 ;  /* 0xffffffc040407836 */ /* 0x000fe20000000000 */
[----:B------:R-:W-:Y:S02]  /*63e0*/  UISETP.GT.AND UP0, UPT, UR5, 0x1, UPT ;  /* 0x000000010500788c */ /* 0x000fe4000bf04270 */
[----:B------:R-:W-:Y:S02]  /*63f0*/  ISETP.NE.U32.AND P3, PT, R136, RZ, PT ;  /* 0x000000ff8800720c */ /* 0x000fe40003f65070 */
[----:B0-----:R-:W-:Y:S02]  /*6400*/  USEL UR6, URZ, 0x1, !UP0 ;  /* 0x00000001ff067887 */ /* 0x001fe4000c000000 */
[----:B------:R-:W-:-:S02]  /*6410*/  USEL UR5, UR5, URZ, !UP0 ;  /* 0x000000ff05057287 */ /* 0x000fc4000c000000 */
[----:B------:R-:W-:-:S03]  /*6420*/  ULOP3.LUT UR7, UR4, UR6, URZ, 0x3c, !UPT ;  /* 0x0000000604077292 */ /* 0x000fc6000f8e3cff */
[----:B------:R-:W-:-:S04]  /*6430*/  UMOV UR6, UR4 ;  /* 0x0000000400067c82 */ /* 0x000fc80008000000 */
[----:B------:R-:W-:Y:S01]  /*6440*/  UMOV UR4, UR7 ;  /* 0x0000000700047c82 */ /* 0x000fe20008000000 */
[----:B------:R-:W-:Y:S05]  /*6450*/  @P3 BRA `(.L_x_10) ;  /* 0xffffffe800d83947 */ /* 0x000fea000383ffff */
.L_x_7:
[----:B------:R-:W-:-:S13]  /*6460*/  ISETP.GE.AND P0, PT, R65, 0x40, PT ;  /* 0x000000404100780c */ /* 0x000fda0003f06270 */
[----:B------:R-:W-:Y:S05]  /*6470*/  @!P0 BRA `(.L_x_11) ;  /* 0x0000000000108947 */ /* 0x000fea0003800000 */
[----:B------:R-:W-:-:S06]  /*6480*/  USHF.L.U32 UR6, UR6, 0x1f, URZ ;  /* 0x0000001f06067899 */ /* 0x000fcc00080006ff */
[----:B------:R-:W-:-:S04]  /*6490*/  IMAD.U32 R4, RZ, RZ, UR6 ;  /* 0x00000006ff047e24 */ /* 0x000fc8000f8e00ff */
[----:B------:R-:W1:Y:S02]  /*64a0*/  SYNCS.PHASECHK.TRANS64.TRYWAIT P0, [UR11], R4 ;  /* 0x00000004ff0075a7 */ /* 0x000e64000800110b */
[----:B-1----:R-:W-:Y:S05]  /*64b0*/  @!P0 BRA `(.L_x_12) ;  /* 0x0000002000608947 */ /* 0x002fea0003800000 */
.L_x_11:
[----:B------:R-:W-:Y:S01]  /*64c0*/  BAR.SYNC.DEFER_BLOCKING 0x0 ;  /* 0x0000000000007b1d */ /* 0x000fe20000010000 */
[C---:B------:R-:W-:Y:S02]  /*64d0*/  LOP3.LUT R70, R0.reuse, 0x80, RZ, 0xc0, !PT ;  /* 0x0000008000467812 */ /* 0x040fe400078ec0ff */
[----:B------:R-:W-:Y:S02]  /*64e0*/  LOP3.LUT R71, R0, 0x7f, RZ, 0xc0, !PT ;  /* 0x0000007f00477812 */ /* 0x000fe400078ec0ff */
[----:B------:R-:W-:Y:S01]  /*64f0*/  LEA R0, R70, UR9, 0x5 ;  /* 0x0000000946007c11 */ /* 0x000fe2000f8e28ff */
[----:B0-----:R-:W0:Y:S01]  /*6500*/  LDCU.128 UR12, c[0x0][0x390] ;  /* 0x00007200ff0c77ac */ /* 0x001e220008000c00 */
[----:B------:R-:W-:-:S03]  /*6510*/  LEA R69, R69, UR9, 0x4 ;  /* 0x0000000945457c11 */ /* 0x000fc6000f8e20ff */
[----:B------:R-:W-:Y:S01]  /*6520*/  IMAD R70, R71, 0x10, R0 ;  /* 0x0000001047467824 */ /* 0x000fe200078e0200 */
[----:B------:R-:W1:Y:S01]  /*6530*/  LDCU UR4, c[0x0][0x3b4] ;  /* 0x00007680ff0477ac */ /* 0x000e620008000800 */
[----:B------:R-:W2:Y:S01]  /*6540*/  LDC R0, c[0x0][0x3b8] ;  /* 0x0000ee00ff007b82 */ /* 0x000ea20000000800 */
[----:B------:R-:W3:Y:S07]  /*6550*/  @!P2 SYNCS.CCTL.IV [UR9+0x10000] ;  /* 0x01000000ff00a9b1 */ /* 0x000eee0008000009 */
[----:B---3--:R-:W-:Y:S01]  /*6560*/  BAR.SYNC.DEFER_BLOCKING 0x0 ;  /* 0x0000000000007b1d */ /* 0x008fe20000010000 */
[C---:B0-----:R-:W-:Y:S01]  /*6570*/  ISETP.GE.AND P0, PT, R2.reuse, UR14, PT ;  /* 0x0000000e02007c0c */ /* 0x041fe2000bf06270 */
[----:B-1----:R-:W-:-:S04]  /*6580*/  IMAD R2, R2, UR4, RZ ;  /* 0x0000000402027c24 */ /* 0x002fc8000f8e02ff */
[----:B------:R-:W0:Y:S01]  /*6590*/  LDTM.x64 R4, tmem[UR10] ;  /* 0x0000000a000479ee */ /* 0x000e220008340000 */
[----:B------:R-:W1:Y:S01]  /*65a0*/  @!P2 SYNCS.CCTL.IV [UR9+0x10008] ;  /* 0x01000800ff00a9b1 */ /* 0x000e620008000009 */
[----:B------:R-:W-:Y:S01]  /*65b0*/  NOP ;  /* 0x0000000000007918 */ /* 0x000fe20000000000 */
[----:B0-----:R-:W-:Y:S02]  /*65c0*/  F2FP.BF16.F32.PACK_AB R4, R6, R4 ;  /* 0x000000040604723e */ /* 0x001fe400000010ff */
[----:B------:R-:W-:Y:S02]  /*65d0*/  F2FP.BF16.F32.PACK_AB R72, R7, R5 ;  /* 0x000000050748723e */ /* 0x000fe400000010ff */
[----:B------:R-:W-:Y:S02]  /*65e0*/  F2FP.BF16.F32.PACK_AB R5, R10, R8 ;  /* 0x000000080a05723e */ /* 0x000fe400000010ff */
[----:B------:R-:W-:Y:S02]  /*65f0*/  F2FP.BF16.F32.PACK_AB R73, R11, R9 ;  /* 0x000000090b49723e */ /* 0x000fe400000010ff */
[----:B------:R-:W-:-:S02]  /*6600*/  F2FP.BF16.F32.PACK_AB R6, R14, R12 ;  /* 0x0000000c0e06723e */ /* 0x000fc400000010ff */
[----:B------:R-:W-:Y:S02]  /*6610*/  F2FP.BF16.F32.PACK_AB R74, R15, R13 ;  /* 0x0000000d0f4a723e */ /* 0x000fe400000010ff */
[----:B------:R-:W-:Y:S02]  /*6620*/  F2FP.BF16.F32.PACK_AB R7, R18, R16 ;  /* 0x000000101207723e */ /* 0x000fe400000010ff */
[----:B------:R-:W-:Y:S02]  /*6630*/  F2FP.BF16.F32.PACK_AB R75, R19, R17 ;  /* 0x00000011134b723e */ /* 0x000fe400000010ff */
[----:B------:R-:W-:Y:S01]  /*6640*/  F2FP.BF16.F32.PACK_AB R20, R22, R20 ;  /* 0x000000141614723e */ /* 0x000fe200000010ff */
[----:B-1----:R-:W-:Y:S01]  /*6650*/  STS.128 [R70], R4 ;  /* 0x0000000446007388 */ /* 0x002fe20000000c00 */
[----:B------:R-:W-:Y:S02]  /*6660*/  F2FP.BF16.F32.PACK_AB R22, R30, R28 ;  /* 0x0000001c1e16723e */ /* 0x000fe400000010ff */
[----:B------:R-:W-:Y:S01]  /*6670*/  F2FP.BF16.F32.PACK_AB R78, R31, R29 ;  /* 0x0000001d1f4e723e */ /* 0x000fe200000010ff */
[----:B------:R-:W-:Y:S01]  /*6680*/  STS.128 [R70+0x800], R72 ;  /* 0x0008004846007388 */ /* 0x000fe20000000c00 */
[----:B------:R-:W-:-:S02]  /*6690*/  F2FP.BF16.F32.PACK_AB R28, R39, R37 ;  /* 0x00000025271c723e */ /* 0x000fc400000010ff */
[----:B------:R-:W-:Y:S01]  /*66a0*/  F2FP.BF16.F32.PACK_AB R37, R42, R40 ;  /* 0x000000282a25723e */ /* 0x000fe200000010ff */
[----:B------:R-:W-:Y:S01]  /*66b0*/  BAR.SYNC.DEFER_BLOCKING 0x0 ;  /* 0x0000000000007b1d */ /* 0x000fe20000010000 */
[----:B------:R-:W-:Y:S02]  /*66c0*/  F2FP.BF16.F32.PACK_AB R29, R43, R41 ;  /* 0x000000292b1d723e */ /* 0x000fe400000010ff */
[----:B------:R-:W-:Y:S02]  /*66d0*/  F2FP.BF16.F32.PACK_AB R76, R23, R21 ;  /* 0x00000015174c723e */ /* 0x000fe400000010ff */
[----:B------:R-:W-:Y:S02]  /*66e0*/  F2FP.BF16.F32.PACK_AB R21, R26, R24 ;  /* 0x000000181a15723e */ /* 0x000fe400000010ff */
[----:B------:R-:W-:Y:S02]  /*66f0*/  F2FP.BF16.F32.PACK_AB R77, R27, R25 ;  /* 0x000000191b4d723e */ /* 0x000fe400000010ff */
[----:B------:R-:W-:-:S02]  /*6700*/  F2FP.BF16.F32.PACK_AB R23, R34, R32 ;  /* 0x000000202217723e */ /* 0x000fc400000010ff */
[----:B------:R-:W-:Y:S02]  /*6710*/  F2FP.BF16.F32.PACK_AB R79, R35, R33 ;  /* 0x00000021234f723e */ /* 0x000fe400000010ff */
[----:B------:R-:W-:Y:S02]  /*6720*/  F2FP.BF16.F32.PACK_AB R36, R38, R36 ;  /* 0x000000242624723e */ /* 0x000fe400000010ff */
[----:B------:R-:W-:Y:S02]  /*6730*/  F2FP.BF16.F32.PACK_AB R38, R46, R44 ;  /* 0x0000002c2e26723e */ /* 0x000fe400000010ff */
[----:B------:R-:W-:Y:S02]  /*6740*/  F2FP.BF16.F32.PACK_AB R30, R47, R45 ;  /* 0x0000002d2f1e723e */ /* 0x000fe400000010ff */
[----:B------:R-:W-:Y:S02]  /*6750*/  F2FP.BF16.F32.PACK_AB R39, R50, R48 ;  /* 0x000000303227723e */ /* 0x000fe400000010ff */
[----:B------:R-:W-:-:S02]  /*6760*/  F2FP.BF16.F32.PACK_AB R31, R51, R49 ;  /* 0x00000031331f723e */ /* 0x000fc400000010ff */
[----:B------:R-:W-:Y:S01]  /*6770*/  F2FP.BF16.F32.PACK_AB R52, R54, R52 ;  /* 0x000000343634723e */ /* 0x000fe200000010ff */
[----:B------:R-:W0:Y:S01]  /*6780*/  LDS.128 R40, [R69] ;  /* 0x0000000045287984 */ /* 0x000e220000000c00 */
[----:B------:R-:W-:Y:S02]  /*6790*/  F2FP.BF16.F32.PACK_AB R32, R55, R53 ;  /* 0x000000353720723e */ /* 0x000fe400000010ff */
[----:B------:R-:W-:Y:S01]  /*67a0*/  F2FP.BF16.F32.PACK_AB R53, R58, R56 ;  /* 0x000000383a35723e */ /* 0x000fe200000010ff */
[----:B------:R-:W-:Y:S01]  /*67b0*/  LDS.128 R12, [R69+0x1000] ;  /* 0x00100000450c7984 */ /* 0x000fe20000000c00 */
[----:B------:R-:W-:Y:S02]  /*67c0*/  F2FP.BF16.F32.PACK_AB R33, R59, R57 ;  /* 0x000000393b21723e */ /* 0x000fe400000010ff */
[----:B------:R-:W-:Y:S01]  /*67d0*/  F2FP.BF16.F32.PACK_AB R54, R62, R60 ;  /* 0x0000003c3e36723e */ /* 0x000fe200000010ff */
[----:B------:R-:W-:Y:S01]  /*67e0*/  BAR.SYNC.DEFER_BLOCKING 0x0 ;  /* 0x0000000000007b1d */ /* 0x000fe20000010000 */
[----:B------:R-:W-:-:S02]  /*67f0*/  F2FP.BF16.F32.PACK_AB R34, R63, R61 ;  /* 0x0000003d3f22723e */ /* 0x000fc400000010ff */
[----:B------:R-:W-:Y:S02]  /*6800*/  F2FP.BF16.F32.PACK_AB R55, R66, R64 ;  /* 0x000000404237723e */ /* 0x000fe400000010ff */
[----:B------:R-:W-:Y:S02]  /*6810*/  F2FP.BF16.F32.PACK_AB R35, R67, R65 ;  /* 0x000000414323723e */ /* 0x000fe400000010ff */
[C-C-:B------:R-:W-:Y:S02]  /*6820*/  LOP3.LUT R45, R3.reuse, 0x8, R68.reuse, 0xfe, !PT ;  /* 0x00000008032d7812 */ /* 0x140fe400078efe44 */
[C-C-:B------:R-:W-:Y:S02]  /*6830*/  LOP3.LUT R47, R3.reuse, 0x34, R68.reuse, 0xfe, !PT ;  /* 0x00000034032f7812 */ /* 0x140fe400078efe44 */
[C-C-:B------:R-:W-:Y:S02]  /*6840*/  LOP3.LUT R49, R3.reuse, 0x32, R68.reuse, 0xfe, !PT ;  /* 0x0000003203317812 */ /* 0x140fe400078efe44 */
[----:B------:R-:W-:-:S02]  /*6850*/  LOP3.LUT R51, R3, 0x30, R68, 0xfe, !PT ;  /* 0x0000003003337812 */ /* 0x000fc400078efe44 */
[C---:B------:R-:W-:Y:S01]  /*6860*/  LOP3.LUT R57, R3.reuse, 0x2a, R68, 0xfe, !PT ;  /* 0x0000002a03397812 */ /* 0x040fe200078efe44 */
[----:B------:R1:W-:Y:S04]  /*6870*/  STS.128 [R70], R20 ;  /* 0x0000001446007388 */ /* 0x0003e80000000c00 */
[----:B------:R-:W-:Y:S01]  /*6880*/  STS.128 [R70+0x800], R76 ;  /* 0x0008004c46007388 */ /* 0x000fe20000000c00 */
[----:B------:R-:W-:Y:S01]  /*6890*/  BAR.SYNC.DEFER_BLOCKING 0x0 ;  /* 0x0000000000007b1d */ /* 0x000fe20000010000 */
[----:B-1----:R-:W-:Y:S02]  /*68a0*/  LOP3.LUT R21, R3, R68, RZ, 0xfc, !PT ;  /* 0x0000004403157212 */ /* 0x002fe400078efcff */
[C---:B------:R-:W-:Y:S02]  /*68b0*/  LEA R20, P2, R2.reuse, UR12, 0x1 ;  /* 0x0000000c02147c11 */ /* 0x040fe4000f8408ff */
[C---:B------:R-:W-:Y:S01]  /*68c0*/  ISETP.LT.AND P5, PT, R21.reuse, UR15, !P0 ;  /* 0x0000000f15007c0c */ /* 0x040fe2000c7a1270 */
[----:B--2---:R-:W-:Y:S01]  /*68d0*/  IMAD R23, R21, R0, RZ ;  /* 0x0000000015177224 */ /* 0x004fe200078e02ff */
[----:B------:R-:W-:-:S04]  /*68e0*/  LEA.HI.X.SX32 R2, R2, UR13, 0x1, P2 ;  /* 0x0000000d02027c11 */ /* 0x000fc800090f0eff */
[----:B------:R-:W-:-:S04]  /*68f0*/  LEA R22, P2, R23, R20, 0x1 ;  /* 0x0000001417167211 */ /* 0x000fc800078408ff */
[----:B------:R-:W-:Y:S01]  /*6900*/  LEA.HI.X.SX32 R23, R23, R2, 0x1, P2 ;  /* 0x0000000217177211 */ /* 0x000fe200010f0eff */
[----:B------:R-:W1:Y:S04]  /*6910*/  LDS.128 R24, [R69] ;  /* 0x0000000045187984 */ /* 0x000e680000000c00 */
[----:B------:R-:W-:Y:S01]  /*6920*/  LDS.128 R8, [R69+0x1000] ;  /* 0x0010000045087984 */ /* 0x000fe20000000c00 */
[----:B------:R-:W-:Y:S06]  /*6930*/  BAR.SYNC.DEFER_BLOCKING 0x0 ;  /* 0x0000000000007b1d */ /* 0x000fec0000010000 */
[----:B------:R2:W-:Y:S04]  /*6940*/  STS.128 [R70], R36 ;  /* 0x0000002446007388 */ /* 0x0005e80000000c00 */
[----:B------:R3:W-:Y:S01]  /*6950*/  STS.128 [R70+0x800], R28 ;  /* 0x0008001c46007388 */ /* 0x0007e20000000c00 */
[----:B------:R-:W-:Y:S01]  /*6960*/  BAR.SYNC.DEFER_BLOCKING 0x0 ;  /* 0x0000000000007b1d */ /* 0x000fe20000010000 */
[----:B--2---:R-:W-:-:S02]  /*6970*/  LOP3.LUT R37, R3, 0x6, R68, 0xfe, !PT ;  /* 0x0000000603257812 */ /* 0x004fc400078efe44 */
[----:B0-----:R-:W-:Y:S02]  /*6980*/  PRMT R36, R40, 0x7632, R36 ;  /* 0x0000763228247816 */ /* 0x001fe40000000024 */
[C-C-:B---3--:R-:W-:Y:S02]  /*6990*/  LOP3.LUT R29, R3.reuse, 0x2, R68.reuse, 0xfe, !PT ;  /* 0x00000002031d7812 */ /* 0x148fe400078efe44 */
[----:B------:R-:W-:Y:S02]  /*69a0*/  LOP3.LUT R31, R3, 0x4, R68, 0xfe, !PT ;  /* 0x00000004031f7812 */ /* 0x000fe400078efe44 */
[C---:B------:R-:W-:Y:S01]  /*69b0*/  ISETP.LT.AND P4, PT, R29.reuse, UR15, !P0 ;  /* 0x0000000f1d007c0c */ /* 0x040fe2000c781270 */
[-C--:B------:R-:W-:Y:S01]  /*69c0*/  IMAD R29, R29, R0.reuse, RZ ;  /* 0x000000001d1d7224 */ /* 0x080fe200078e02ff */
[C---:B------:R-:W-:Y:S01]  /*69d0*/  ISETP.LT.AND P3, PT, R31.reuse, UR15, !P0 ;  /* 0x0000000f1f007c0c */ /* 0x040fe2000c761270 */
[----:B------:R-:W-:Y:S01]  /*69e0*/  IMAD R31, R31, R0, RZ ;  /* 0x000000001f1f7224 */ /* 0x000fe200078e02ff */
[----:B------:R-:W-:-:S02]  /*69f0*/  ISETP.LT.AND P2, PT, R37, UR15, !P0 ;  /* 0x0000000f25007c0c */ /* 0x000fc4000c741270 */
[----:B------:R-:W-:Y:S01]  /*6a00*/  LEA R28, P6, R29, R20, 0x1 ;  /* 0x000000141d1c7211 */ /* 0x000fe200078c08ff */
[----:B------:R-:W0:Y:S01]  /*6a10*/  LDS.128 R16, [R69] ;  /* 0x0000000045107984 */ /* 0x000e220000000c00 */
[----:B------:R-:W-:Y:S02]  /*6a20*/  PRMT R38, R41, 0x7632, R38 ;  /* 0x0000763229267816 */ /* 0x000fe40000000026 */
[----:B------:R-:W-:Y:S01]  /*6a30*/  LEA.HI.X.SX32 R29, R29, R2, 0x1, P6 ;  /* 0x000000021d1d7211 */ /* 0x000fe200030f0eff */
[----:B------:R-:W-:Y:S01]  /*6a40*/  LDS.128 R4, [R69+0x1000] ;  /* 0x0010000045047984 */ /* 0x000fe20000000c00 */
[----:B------:R-:W-:Y:S01]  /*6a50*/  BAR.SYNC.DEFER_BLOCKING 0x0 ;  /* 0x0000000000007b1d */ /* 0x000fe20000010000 */
[----:B------:R-:W-:Y:S02]  /*6a60*/  LEA R30, P6, R31, R20, 0x1 ;  /* 0x000000141f1e7211 */ /* 0x000fe400078c08ff */
[--C-:B------:R-:W-:Y:S02]  /*6a70*/  LOP3.LUT R39, R3, 0x12, R68.reuse, 0xfe, !PT ;  /* 0x0000001203277812 */ /* 0x100fe400078efe44 */
[----:B------:R-:W-:Y:S01]  /*6a80*/  LEA.HI.X.SX32 R31, R31, R2, 0x1, P6 ;  /* 0x000000021f1f7211 */ /* 0x000fe200030f0eff */
[----:B------:R2:W-:Y:S04]  /*6a90*/  STS.128 [R70], R52 ;  /* 0x0000003446007388 */ /* 0x0005e80000000c00 */
[----:B------:R3:W-:Y:S01]  /*6aa0*/  STS.128 [R70+0x800], R32 ;  /* 0x0008002046007388 */ /* 0x0007e20000000c00 */
[----:B------:R-:W-:Y:S01]  /*6ab0*/  BAR.SYNC.DEFER_BLOCKING 0x0 ;  /* 0x0000000000007b1d */ /* 0x000fe20000010000 */
[----:B--2---:R-:W-:-:S02]  /*6ac0*/  LOP3.LUT R53, R3, 0x2e, R68, 0xfe, !PT ;  /* 0x0000002e03357812 */ /* 0x004fc400078efe44 */
[--C-:B------:R-:W-:Y:S01]  /*6ad0*/  LOP3.LUT R55, R3, 0x2c, R68.reuse, 0xfe, !PT ;  /* 0x0000002c03377812 */ /* 0x100fe200078efe44 */
[-C--:B---3--:R-:W-:Y:S01]  /*6ae0*/  IMAD R33, R37, R0.reuse, RZ ;  /* 0x0000000025217224 */ /* 0x088fe200078e02ff */
[----:B------:R-:W-:Y:S01]  /*6af0*/  LOP3.LUT R37, R3, 0xe, R68, 0xfe, !PT ;  /* 0x0000000e03257812 */ /* 0x000fe200078efe44 */
[----:B------:R-:W-:-:S03]  /*6b00*/  IMAD R35, R45, R0, RZ ;  /* 0x000000002d237224 */ /* 0x000fc600078e02ff */
[----:B------:R-:W-:-:S04]  /*6b10*/  LEA R32, P6, R33, R20, 0x1 ;  /* 0x0000001421207211 */ /* 0x000fc800078c08ff */
[----:B------:R-:W-:Y:S01]  /*6b20*/  LEA.HI.X.SX32 R33, R33, R2, 0x1, P6 ;  /* 0x0000000221217211 */ /* 0x000fe200030f0eff */
[----:B------:R2:W-:Y:S01]  /*6b30*/  @P5 STG.E.U16 desc[UR18][R22.64], R40 ;  /* 0x0000002816005986 */ /* 0x0005e2000c101512 */
[----:B------:R-:W-:Y:S02]  /*6b40*/  ISETP.LT.AND P5, PT, R45, UR15, !P0 ;  /* 0x0000000f2d007c0c */ /* 0x000fe4000c7a1270 */
[----:B------:R-:W-:Y:S01]  /*6b50*/  LOP3.LUT R45, R3, 0x36, R68, 0xfe, !PT ;  /* 0x00000036032d7812 */ /* 0x000fe200078efe44 */
[----:B------:R3:W-:Y:S01]  /*6b60*/  @P4 STG.E.U16 desc[UR18][R28.64], R36 ;  /* 0x000000241c004986 */ /* 0x0007e2000c101512 */
[----:B------:R-:W-:-:S03]  /*6b70*/  LEA R34, P4, R35, R20, 0x1 ;  /* 0x0000001423227211 */ /* 0x000fc600078808ff */
[----:B------:R4:W-:Y:S01]  /*6b80*/  @P3 STG.E.U16 desc[UR18][R30.64], R41 ;  /* 0x000000291e003986 */ /* 0x0009e2000c101512 */
[----:B------:R-:W-:Y:S02]  /*6b90*/  LEA.HI.X.SX32 R35, R35, R2, 0x1, P4 ;  /* 0x0000000223237211 */ /* 0x000fe400020f0eff */
[--C-:B--2---:R-:W-:Y:S01]  /*6ba0*/  LOP3.LUT R23, R3, 0xa, R68.reuse, 0xfe, !PT ;  /* 0x0000000a03177812 */ /* 0x104fe200078efe44 */
[----:B------:R-:W-:Y:S03]  /*6bb0*/  @P2 STG.E.U16 desc[UR18][R32.64], R38 ;  /* 0x0000002620002986 */ /* 0x000fe6000c101512 */
[C---:B------:R-:W-:Y:S01]  /*6bc0*/  ISETP.LT.AND P3, PT, R23.reuse, UR15, !P0 ;  /* 0x0000000f17007c0c */ /* 0x040fe2000c761270 */
[-C--:B------:R-:W-:Y:S01]  /*6bd0*/  IMAD R23, R23, R0.reuse, RZ ;  /* 0x0000000017177224 */ /* 0x080fe200078e02ff */
[--C-:B---3--:R-:W-:Y:S01]  /*6be0*/  LOP3.LUT R29, R3, 0xc, R68.reuse, 0xfe, !PT ;  /* 0x0000000c031d7812 */ /* 0x108fe200078efe44 */
[----:B------:R2:W-:Y:S01]  /*6bf0*/  @P5 STG.E.U16 desc[UR18][R34.64], R42 ;  /* 0x0000002a22005986 */ /* 0x0005e2000c101512 */
[----:B----4-:R-:W-:Y:S01]  /*6c00*/  IMAD R31, R37, R0, RZ ;  /* 0x00000000251f7224 */ /* 0x010fe200078e02ff */
[----:B------:R-:W-:-:S02]  /*6c10*/  LOP3.LUT R41, R3, 0x3a, R68, 0xfe, !PT ;  /* 0x0000003a03297812 */ /* 0x000fc400078efe44 */
[----:B------:R-:W-:Y:S02]  /*6c20*/  LEA R22, P4, R23, R20, 0x1 ;  /* 0x0000001417167211 */ /* 0x000fe400078808ff */
[C---:B------:R-:W-:Y:S01]  /*6c30*/  ISETP.LT.AND P2, PT, R29.reuse, UR15, !P0 ;  /* 0x0000000f1d007c0c */ /* 0x040fe2000c741270 */
[----:B------:R-:W-:Y:S01]  /*6c40*/  IMAD R29, R29, R0, RZ ;  /* 0x000000001d1d7224 */ /* 0x000fe200078e02ff */
[----:B------:R-:W-:Y:S02]  /*6c50*/  LEA.HI.X.SX32 R23, R23, R2, 0x1, P4 ;  /* 0x0000000217177211 */ /* 0x000fe400020f0eff */
[----:B------:R-:W-:Y:S02]  /*6c60*/  ISETP.LT.AND P4, PT, R37, UR15, !P0 ;  /* 0x0000000f25007c0c */ /* 0x000fe4000c781270 */
[----:B--2---:R-:W-:Y:S02]  /*6c70*/  PRMT R35, R42, 0x7632, R35 ;  /* 0x000076322a237816 */ /* 0x004fe40000000023 */
[----:B------:R-:W-:-:S02]  /*6c80*/  LOP3.LUT R33, R3, 0x10, R68, 0xfe, !PT ;  /* 0x0000001003217812 */ /* 0x000fc400078efe44 */
[-C--:B------:R-:W-:Y:S01]  /*6c90*/  LEA R28, P5, R29, R20.reuse, 0x1 ;  /* 0x000000141d1c7211 */ /* 0x080fe200078a08ff */
[----:B------:R2:W-:Y:S01]  /*6ca0*/  @P3 STG.E.U16 desc[UR18][R22.64], R35 ;  /* 0x0000002316003986 */ /* 0x0005e2000c101512 */
[----:B------:R-:W-:Y:S02]  /*6cb0*/  LEA R30, P6, R31, R20, 0x1 ;  /* 0x000000141f1e7211 */ /* 0x000fe400078c08ff */
[----:B------:R-:W-:Y:S02]  /*6cc0*/  LEA.HI.X.SX32 R29, R29, R2, 0x1, P5 ;  /* 0x000000021d1d7211 */ /* 0x000fe400028f0eff */
[C---:B------:R-:W-:Y:S01]  /*6cd0*/  ISETP.LT.AND P3, PT, R33.reuse, UR15, !P0 ;  /* 0x0000000f21007c0c */ /* 0x040fe2000c761270 */
[----:B------:R-:W-:Y:S01]  /*6ce0*/  IMAD R33, R33, R0, RZ ;  /* 0x0000000021217224 */ /* 0x000fe200078e02ff */
[----:B------:R-:W-:Y:S01]  /*6cf0*/  LEA.HI.X.SX32 R31, R31, R2, 0x1, P6 ;  /* 0x000000021f1f7211 */ /* 0x000fe200030f0eff */
[----:B------:R3:W-:Y:S01]  /*6d00*/  @P2 STG.E.U16 desc[UR18][R28.64], R43 ;  /* 0x0000002b1c002986 */ /* 0x0007e2000c101512 */
[----:B------:R-:W-:-:S02]  /*6d10*/  PRMT R34, R43, 0x7632, R34 ;  /* 0x000076322b227816 */ /* 0x000fc40000000022 */
[----:B------:R-:W-:Y:S01]  /*6d20*/  LEA R32, P2, R33, R20, 0x1 ;  /* 0x0000001421207211 */ /* 0x000fe200078408ff */
[----:B--2---:R-:W-:Y:S01]  /*6d30*/  IMAD R23, R39, R0, RZ ;  /* 0x0000000027177224 */ /* 0x004fe200078e02ff */
[--C-:B------:R-:W-:Y:S01]  /*6d40*/  LOP3.LUT R35, R3, 0x14, R68.reuse, 0xfe, !PT ;  /* 0x0000001403237812 */ /* 0x100fe200078efe44 */
[----:B------:R2:W-:Y:S01]  /*6d50*/  @P4 STG.E.U16 desc[UR18][R30.64], R34 ;  /* 0x000000221e004986 */ /* 0x0005e2000c101512 */
[----:B------:R-:W-:Y:S02]  /*6d60*/  LEA.HI.X.SX32 R33, R33, R2, 0x1, P2 ;  /* 0x0000000221217211 */ /* 0x000fe400010f0eff */
[C---:B------:R-:W-:Y:S01]  /*6d70*/  ISETP.LT.AND P4, PT, R35.reuse, UR15, !P0 ;  /* 0x0000000f23007c0c */ /* 0x040fe2000c781270 */
[----:B------:R-:W-:Y:S01]  /*6d80*/  IMAD R35, R35, R0, RZ ;  /* 0x0000000023237224 */ /* 0x000fe200078e02ff */
[----:B------:R-:W-:Y:S01]  /*6d90*/  LOP3.LUT R37, R3, 0x16, R68, 0xfe, !PT ;  /* 0x0000001603257812 */ /* 0x000fe200078efe44 */
[----:B-1----:R1:W-:Y:S01]  /*6da0*/  @P3 STG.E.U16 desc[UR18][R32.64], R24 ;  /* 0x0000001820003986 */ /* 0x0023e2000c101512 */
[----:B------:R-:W-:-:S02]  /*6db0*/  ISETP.LT.AND P2, PT, R39, UR15, !P0 ;  /* 0x0000000f27007c0c */ /* 0x000fc4000c741270 */
[-C--:B------:R-:W-:Y:S02]  /*6dc0*/  LEA R22, P6, R23, R20.reuse, 0x1 ;  /* 0x0000001417167211 */ /* 0x080fe400078c08ff */
[----:B---3--:R-:W-:Y:S01]  /*6dd0*/  LEA R28, P5, R35, R20, 0x1 ;  /* 0x00000014231c7211 */ /* 0x008fe200078a08ff */
[C---:B--2---:R-:W-:Y:S01]  /*6de0*/  IMAD R31, R37.reuse, R0, RZ ;  /* 0x00000000251f7224 */ /* 0x044fe200078e02ff */
[----:B------:R-:W-:Y:S02]  /*6df0*/  ISETP.LT.AND P3, PT, R37, UR15, !P0 ;  /* 0x0000000f25007c0c */ /* 0x000fe4000c761270 */
[-C--:B------:R-:W-:Y:S02]  /*6e00*/  LEA.HI.X.SX32 R23, R23, R2.reuse, 0x1, P6 ;  /* 0x0000000217177211 */ /* 0x080fe400030f0eff */
[----:B------:R-:W-:Y:S02]  /*6e10*/  PRMT R34, R24, 0x7632, R34 ;  /* 0x0000763218227816 */ /* 0x000fe40000000022 */
[----:B------:R-:W-:-:S02]  /*6e20*/  LEA.HI.X.SX32 R29, R35, R2, 0x1, P5 ;  /* 0x00000002231d7211 */ /* 0x000fc400028f0eff */
[----:B------:R-:W-:Y:S01]  /*6e30*/  LEA R30, P6, R31, R20, 0x1 ;  /* 0x000000141f1e7211 */ /* 0x000fe200078c08ff */
[----:B------:R2:W-:Y:S01]  /*6e40*/  @P2 STG.E.U16 desc[UR18][R22.64], R34 ;  /* 0x0000002216002986 */ /* 0x0005e2000c101512 */
[--C-:B------:R-:W-:Y:S02]  /*6e50*/  LOP3.LUT R35, R3, 0x18, R68.reuse, 0xfe, !PT ;  /* 0x0000001803237812 */ /* 0x100fe400078efe44 */
[----:B------:R-:W-:Y:S01]  /*6e60*/  LEA.HI.X.SX32 R31, R31, R2, 0x1, P6 ;  /* 0x000000021f1f7211 */ /* 0x000fe200030f0eff */
[----:B------:R3:W-:Y:S01]  /*6e70*/  @P4 STG.E.U16 desc[UR18][R28.64], R25 ;  /* 0x000000191c004986 */ /* 0x0007e2000c101512 */
[C---:B------:R-:W-:Y:S01]  /*6e80*/  ISETP.LT.AND P2, PT, R35.reuse, UR15, !P0 ;  /* 0x0000000f23007c0c */ /* 0x040fe2000c741270 */
[----:B-1----:R-:W-:Y:S01]  /*6e90*/  IMAD R33, R35, R0, RZ ;  /* 0x0000000023217224 */ /* 0x002fe200078e02ff */
[C-C-:B------:R-:W-:Y:S02]  /*6ea0*/  LOP3.LUT R35, R3.reuse, 0x1a, R68.reuse, 0xfe, !PT ;  /* 0x0000001a03237812 */ /* 0x140fe400078efe44 */
[----:B------:R-:W-:-:S02]  /*6eb0*/  LOP3.LUT R39, R3, 0x1c, R68, 0xfe, !PT ;  /* 0x0000001c03277812 */ /* 0x000fc400078efe44 */
[C---:B------:R-:W-:Y:S01]  /*6ec0*/  ISETP.LT.AND P5, PT, R35.reuse, UR15, !P0 ;  /* 0x0000000f23007c0c */ /* 0x040fe2000c7a1270 */
[-C--:B------:R-:W-:Y:S01]  /*6ed0*/  IMAD R35, R35, R0.reuse, RZ ;  /* 0x0000000023237224 */ /* 0x080fe200078e02ff */
[----:B--2---:R-:W-:Y:S02]  /*6ee0*/  PRMT R23, R25, 0x7632, R23 ;  /* 0x0000763219177816 */ /* 0x004fe40000000017 */
[----:B------:R-:W-:Y:S01]  /*6ef0*/  LOP3.LUT R37, R3, 0x1e, R68, 0xfe, !PT ;  /* 0x0000001e03257812 */ /* 0x000fe200078efe44 */
[----:B---3--:R-:W-:Y:S01]  /*6f00*/  IMAD R29, R39, R0, RZ ;  /* 0x00000000271d7224 */ /* 0x008fe200078e02ff */
[-C--:B------:R-:W-:Y:S01]  /*6f10*/  LEA R24, P6, R35, R20.reuse, 0x1 ;  /* 0x0000001423187211 */ /* 0x080fe200078c08ff */
[----:B------:R1:W-:Y:S01]  /*6f20*/  @P3 STG.E.U16 desc[UR18][R30.64], R23 ;  /* 0x000000171e003986 */ /* 0x0003e2000c101512 */
[----:B------:R-:W-:Y:S02]  /*6f30*/  LEA R22, P3, R33, R20, 0x1 ;  /* 0x0000001421167211 */ /* 0x000fe400078608ff */
[----:B------:R-:W-:-:S02]  /*6f40*/  ISETP.LT.AND P4, PT, R39, UR15, !P0 ;  /* 0x0000000f27007c0c */ /* 0x000fc4000c781270 */
[-C--:B------:R-:W-:Y:S02]  /*6f50*/  LEA.HI.X.SX32 R25, R35, R2.reuse, 0x1, P6 ;  /* 0x0000000223197211 */ /* 0x080fe400030f0eff */
[C-C-:B------:R-:W-:Y:S02]  /*6f60*/  LOP3.LUT R39, R3.reuse, 0x3c, R68.reuse, 0xfe, !PT ;  /* 0x0000003c03277812 */ /* 0x140fe400078efe44 */
[--C-:B------:R-:W-:Y:S02]  /*6f70*/  LOP3.LUT R43, R3, 0x38, R68.reuse, 0xfe, !PT ;  /* 0x00000038032b7812 */ /* 0x100fe400078efe44 */
[----:B-1----:R-:W-:Y:S01]  /*6f80*/  LEA.HI.X.SX32 R23, R33, R2, 0x1, P3 ;  /* 0x0000000221177211 */ /* 0x002fe200018f0eff */
[C---:B------:R-:W-:Y:S01]  /*6f90*/  IMAD R31, R37.reuse, R0, RZ ;  /* 0x00000000251f7224 */ /* 0x040fe200078e02ff */
[----:B------:R-:W-:Y:S01]  /*6fa0*/  ISETP.LT.AND P3, PT, R37, UR15, !P0 ;  /* 0x0000000f25007c0c */ /* 0x000fe2000c761270 */
[----:B------:R-:W1:Y:S01]  /*6fb0*/  LDS.128 R32, [R69] ;  /* 0x0000000045207984 */ /* 0x000e620000000c00 */
[----:B------:R-:W-:-:S02]  /*6fc0*/  LOP3.LUT R37, R3, 0x3e, R68, 0xfe, !PT ;  /* 0x0000003e03257812 */ /* 0x000fc400078efe44 */
[-C--:B------:R-:W-:Y:S01]  /*6fd0*/  LEA R30, P6, R31, R20.reuse, 0x1 ;  /* 0x000000141f1e7211 */ /* 0x080fe200078c08ff */
[----:B------:R2:W-:Y:S01]  /*6fe0*/  @P2 STG.E.U16 desc[UR18][R22.64], R26 ;  /* 0x0000001a16002986 */ /* 0x0005e2000c101512 */
[----:B------:R-:W-:Y:S02]  /*6ff0*/  LEA R28, P2, R29, R20, 0x1 ;  /* 0x000000141d1c7211 */ /* 0x000fe400078408ff */
[-C--:B------:R-:W-:Y:S02]  /*7000*/  LEA.HI.X.SX32 R31, R31, R2.reuse, 0x1, P6 ;  /* 0x000000021f1f7211 */ /* 0x080fe400030f0eff */
[----:B------:R-:W-:Y:S02]  /*7010*/  LEA.HI.X.SX32 R29, R29, R2, 0x1, P2 ;  /* 0x000000021d1d7211 */ /* 0x000fe400010f0eff */
[----:B--2---:R-:W-:-:S05]  /*7020*/  PRMT R23, R26, 0x7632, R23 ;  /* 0x000076321a177816 */ /* 0x004fca0000000017 */
[----:B------:R2:W-:Y:S04]  /*7030*/  @P5 STG.E.U16 desc[UR18][R24.64], R23 ;  /* 0x0000001718005986 */ /* 0x0005e8000c101512 */
[----:B------:R3:W-:Y:S01]  /*7040*/  @P4 STG.E.U16 desc[UR18][R28.64], R27 ;  /* 0x0000001b1c004986 */ /* 0x0007e2000c101512 */
[----:B--2---:R-:W-:Y:S02]  /*7050*/  PRMT R25, R27, 0x7632, R25 ;  /* 0x000076321b197816 */ /* 0x004fe40000000019 */
[C-C-:B------:R-:W-:Y:S02]  /*7060*/  LOP3.LUT R23, R3.reuse, 0x20, R68.reuse, 0xfe, !PT ;  /* 0x0000002003177812 */ /* 0x140fe400078efe44 */
[----:B---3--:R-:W-:Y:S01]  /*7070*/  LOP3.LUT R27, R3, 0x24, R68, 0xfe, !PT ;  /* 0x00000024031b7812 */ /* 0x008fe200078efe44 */
[----:B------:R2:W-:Y:S01]  /*7080*/  @P3 STG.E.U16 desc[UR18][R30.64], R25 ;  /* 0x000000191e003986 */ /* 0x0005e2000c101512 */
[C---:B------:R-:W-:Y:S01]  /*7090*/  ISETP.LT.AND P4, PT, R23.reuse, UR15, !P0 ;  /* 0x0000000f17007c0c */ /* 0x040fe2000c781270 */
[-C--:B------:R-:W-:Y:S01]  /*70a0*/  IMAD R23, R23, R0.reuse, RZ ;  /* 0x0000000017177224 */ /* 0x080fe200078e02ff */
[C---:B------:R-:W-:Y:S01]  /*70b0*/  ISETP.LT.AND P2, PT, R27.reuse, UR15, !P0 ;  /* 0x0000000f1b007c0c */ /* 0x040fe2000c741270 */
[----:B------:R-:W-:Y:S01]  /*70c0*/  IMAD R27, R27, R0, RZ ;  /* 0x000000001b1b7224 */ /* 0x000fe200078e02ff */
[----:B0-----:R-:W-:-:S02]  /*70d0*/  PRMT R29, R16, 0x7632, R29 ;  /* 0x00007632101d7816 */ /* 0x001fc4000000001d */
[----:B------:R-:W-:-:S04]  /*70e0*/  LEA R22, P6, R23, R20, 0x1 ;  /* 0x0000001417167211 */ /* 0x000fc800078c08ff */
[----:B------:R-:W-:Y:S02]  /*70f0*/  LEA.HI.X.SX32 R23, R23, R2, 0x1, P6 ;  /* 0x0000000217177211 */ /* 0x000fe400030f0eff */
[C-C-:B--2---:R-:W-:Y:S02]  /*7100*/  LOP3.LUT R25, R3.reuse, 0x22, R68.reuse, 0xfe, !PT ;  /* 0x0000002203197812 */ /* 0x144fe400078efe44 */
[--C-:B------:R-:W-:Y:S01]  /*7110*/  LOP3.LUT R31, R3, 0x28, R68.reuse, 0xfe, !PT ;  /* 0x00000028031f7812 */ /* 0x100fe200078efe44 */
[----:B------:R0:W-:Y:S01]  /*7120*/  @P4 STG.E.U16 desc[UR18][R22.64], R16 ;  /* 0x0000001016004986 */ /* 0x0001e2000c101512 */
[C---:B------:R-:W-:Y:S01]  /*7130*/  ISETP.LT.AND P3, PT, R25.reuse, UR15, !P0 ;  /* 0x0000000f19007c0c */ /* 0x040fe2000c761270 */
[----:B------:R-:W-:Y:S01]  /*7140*/  IMAD R25, R25, R0, RZ ;  /* 0x0000000019197224 */ /* 0x000fe200078e02ff */
[----:B------:R-:W-:Y:S02]  /*7150*/  LOP3.LUT R3, R3, 0x26, R68, 0xfe, !PT ;  /* 0x0000002603037812 */ /* 0x000fe400078efe44 */
[-C--:B------:R-:W-:Y:S01]  /*7160*/  LEA R26, P6, R27, R20.reuse, 0x1 ;  /* 0x000000141b1a7211 */ /* 0x080fe200078c08ff */
[----:B------:R-:W2:Y:S01]  /*7170*/  LDS.128 R68, [R69+0x1000] ;  /* 0x0010000045447984 */ /* 0x000ea20000000c00 */
[----:B------:R-:W-:-:S02]  /*7180*/  LEA R24, P5, R25, R20, 0x1 ;  /* 0x0000001419187211 */ /* 0x000fc400078a08ff */
[-C--:B------:R-:W-:Y:S02]  /*7190*/  LEA.HI.X.SX32 R27, R27, R2.reuse, 0x1, P6 ;  /* 0x000000021b1b7211 */ /* 0x080fe400030f0eff */
[----:B------:R-:W-:Y:S02]  /*71a0*/  LEA.HI.X.SX32 R25, R25, R2, 0x1, P5 ;  /* 0x0000000219197211 */ /* 0x000fe400028f0eff */
[C---:B------:R-:W-:Y:S01]  /*71b0*/  ISETP.LT.AND P5, PT, R31.reuse, UR15, !P0 ;  /* 0x0000000f1f007c0c */ /* 0x040fe2000c7a1270 */
[-C--:B------:R-:W-:Y:S01]  /*71c0*/  IMAD R31, R31, R0.reuse, RZ ;  /* 0x000000001f1f7224 */ /* 0x080fe200078e02ff */
[----:B------:R-:W-:Y:S01]  /*71d0*/  ISETP.LT.AND P4, PT, R57, UR15, !P0 ;  /* 0x0000000f39007c0c */ /* 0x000fe2000c781270 */
[----:B------:R3:W-:Y:S01]  /*71e0*/  @P3 STG.E.U16 desc[UR18][R24.64], R29 ;  /* 0x0000001d18003986 */ /* 0x0007e2000c101512 */
[C---:B------:R-:W-:Y:S01]  /*71f0*/  ISETP.LT.AND P3, PT, R3.reuse, UR15, !P0 ;  /* 0x0000000f03007c0c */ /* 0x040fe2000c761270 */
[----:B------:R-:W-:Y:S01]  /*7200*/  IMAD R3, R3, R0, RZ ;  /* 0x0000000003037224 */ /* 0x000fe200078e02ff */
[-C--:B0-----:R-:W-:Y:S01]  /*7210*/  LEA R22, P6, R31, R20.reuse, 0x1 ;  /* 0x000000141f167211 */ /* 0x081fe200078c08ff */
[----:B------:R0:W-:Y:S03]  /*7220*/  @P2 STG.E.U16 desc[UR18][R26.64], R17 ;  /* 0x000000111a002986 */ /* 0x0001e6000c101512 */
[----:B------:R-:W-:-:S02]  /*7230*/  LEA R28, P2, R3, R20, 0x1 ;  /* 0x00000014031c7211 */ /* 0x000fc400078408ff */
[----:B------:R-:W-:Y:S01]  /*7240*/  LEA.HI.X.SX32 R23, R31, R2, 0x1, P6 ;  /* 0x000000021f177211 */ /* 0x000fe200030f0eff */
[----:B------:R-:W-:Y:S01]  /*7250*/  IMAD R31, R47, R0, RZ ;  /* 0x000000002f1f7224 */ /* 0x000fe200078e02ff */
[----:B---3--:R-:W-:Y:S01]  /*7260*/  LEA.HI.X.SX32 R29, R3, R2, 0x1, P2 ;  /* 0x00000002031d7211 */ /* 0x008fe200010f0eff */
[-C--:B------:R-:W-:Y:S01]  /*7270*/  IMAD R3, R57, R0.reuse, RZ ;  /* 0x0000000039037224 */ /* 0x080fe200078e02ff */
[C---:B------:R-:W-:Y:S01]  /*7280*/  ISETP.LT.AND P2, PT, R55.reuse, UR15, !P0 ;  /* 0x0000000f37007c0c */ /* 0x040fe2000c741270 */
[----:B------:R-:W-:Y:S01]  /*7290*/  IMAD R25, R55, R0, RZ ;  /* 0x0000000037197224 */ /* 0x000fe200078e02ff */
[----:B0-----:R-:W-:-:S05]  /*72a0*/  PRMT R27, R17, 0x7632, R27 ;  /* 0x00007632111b7816 */ /* 0x001fca000000001b */
[----:B------:R0:W-:Y:S01]  /*72b0*/  @P3 STG.E.U16 desc[UR18][R28.64], R27 ;  /* 0x0000001b1c003986 */ /* 0x0001e2000c101512 */
[----:B------:R-:W-:-:S03]  /*72c0*/  LEA R16, P3, R3, R20, 0x1 ;  /* 0x0000001403107211 */ /* 0x000fc600078608ff */
[----:B------:R3:W-:Y:S01]  /*72d0*/  @P5 STG.E.U16 desc[UR18][R22.64], R18 ;  /* 0x0000001216005986 */ /* 0x0007e2000c101512 */
[----:B------:R-:W-:Y:S01]  /*72e0*/  LEA.HI.X.SX32 R17, R3, R2, 0x1, P3 ;  /* 0x0000000203117211 */ /* 0x000fe200018f0eff */
[----:B------:R-:W-:Y:S01]  /*72f0*/  IMAD R3, R53, R0, RZ ;  /* 0x0000000035037224 */ /* 0x000fe200078e02ff */
[----:B------:R-:W-:Y:S02]  /*7300*/  LEA R24, P5, R25, R20, 0x1 ;  /* 0x0000001419187211 */ /* 0x000fe400078a08ff */
[----:B------:R-:W-:Y:S02]  /*7310*/  ISETP.LT.AND P3, PT, R53, UR15, !P0 ;  /* 0x0000000f35007c0c */ /* 0x000fe4000c761270 */
[----:B------:R-:W-:Y:S01]  /*7320*/  LEA.HI.X.SX32 R25, R25, R2, 0x1, P5 ;  /* 0x0000000219197211 */ /* 0x000fe200028f0eff */
[C---:B0-----:R-:W-:Y:S01]  /*7330*/  IMAD R29, R51.reuse, R0, RZ ;  /* 0x00000000331d7224 */ /* 0x041fe200078e02ff */
[----:B------:R-:W-:Y:S02]  /*7340*/  ISETP.LT.AND P5, PT, R51, UR15, !P0 ;  /* 0x0000000f33007c0c */ /* 0x000fe4000c7a1270 */
[----:B---3--:R-:W-:-:S02]  /*7350*/  PRMT R23, R18, 0x7632, R23 ;  /* 0x0000763212177816 */ /* 0x008fc40000000017 */
[----:B------:R-:W-:-:S03]  /*7360*/  LEA R22, P6, R29, R20, 0x1 ;  /* 0x000000141d167211 */ /* 0x000fc600078c08ff */
[----:B------:R0:W-:Y:S01]  /*7370*/  @P4 STG.E.U16 desc[UR18][R16.64], R23 ;  /* 0x0000001710004986 */ /* 0x0001e2000c101512 */
[----:B------:R-:W-:-:S03]  /*7380*/  LEA R26, P4, R3, R20, 0x1 ;  /* 0x00000014031a7211 */ /* 0x000fc600078808ff */
[----:B------:R1:W-:Y:S01]  /*7390*/  @P2 STG.E.U16 desc[UR18][R24.64], R19 ;  /* 0x0000001318002986 */ /* 0x0003e2000c101512 */
[----:B------:R-:W-:Y:S01]  /*73a0*/  LEA.HI.X.SX32 R27, R3, R2, 0x1, P4 ;  /* 0x00000002031b7211 */ /* 0x000fe200020f0eff */
[C---:B------:R-:W-:Y:S01]  /*73b0*/  IMAD R3, R49.reuse, R0, RZ ;  /* 0x0000000031037224 */ /* 0x040fe200078e02ff */
[----:B------:R-:W-:Y:S02]  /*73c0*/  ISETP.LT.AND P2, PT, R49, UR15, !P0 ;  /* 0x0000000f31007c0c */ /* 0x000fe4000c741270 */
[----:B------:R-:W-:Y:S02]  /*73d0*/  ISETP.LT.AND P4, PT, R47, UR15, !P0 ;  /* 0x0000000f2f007c0c */ /* 0x000fe4000c781270 */
[----:B0-----:R-:W-:Y:S02]  /*73e0*/  PRMT R17, R19, 0x7632, R17 ;  /* 0x0000763213117816 */ /* 0x001fe40000000011 */
[----:B------:R-:W-:Y:S02]  /*73f0*/  LEA.HI.X.SX32 R23, R29, R2, 0x1, P6 ;  /* 0x000000021d177211 */ /* 0x000fe400030f0eff */
[----:B-1----:R-:W-:Y:S01]  /*7400*/  PRMT R19, R32, 0x7632, R19 ;  /* 0x0000763220137816 */ /* 0x002fe20000000013 */
[----:B------:R0:W-:Y:S01]  /*7410*/  @P3 STG.E.U16 desc[UR18][R26.64], R17 ;  /* 0x000000111a003986 */ /* 0x0001e2000c101512 */
[----:B------:R-:W-:-:S02]  /*7420*/  LEA R16, P3, R3, R20, 0x1 ;  /* 0x0000001403107211 */ /* 0x000fc400078608ff */
[----:B------:R-:W-:Y:S01]  /*7430*/  LEA R28, P6, R31, R20, 0x1 ;  /* 0x000000141f1c7211 */ /* 0x000fe200078c08ff */
[----:B------:R1:W-:Y:S01]  /*7440*/  @P5 STG.E.U16 desc[UR18][R22.64], R32 ;  /* 0x0000002016005986 */ /* 0x0003e2000c101512 */
[----:B------:R-:W-:Y:S02]  /*7450*/  ISETP.LT.AND P5, PT, R41, UR15, !P0 ;  /* 0x0000000f29007c0c */ /* 0x000fe4000c7a1270 */
[-C--:B------:R-:W-:Y:S02]  /*7460*/  LEA.HI.X.SX32 R29, R31, R2.reuse, 0x1, P6 ;  /* 0x000000021f1d7211 */ /* 0x080fe400030f0eff */
[----:B------:R-:W-:Y:S02]  /*7470*/  LOP3.LUT R24, R21, 0x42, RZ, 0xfc, !PT ;  /* 0x0000004215187812 */ /* 0x000fe400078efcff */
[----:B------:R-:W-:Y:S02]  /*7480*/  PRMT R25, R34, 0x7632, R25 ;  /* 0x0000763222197816 */ /* 0x000fe40000000019 */
[----:B0-----:R-:W-:Y:S01]  /*7490*/  LEA.HI.X.SX32 R17, R3, R2, 0x1, P3 ;  /* 0x0000000203117211 */ /* 0x001fe200018f0eff */
[CC--:B------:R-:W-:Y:S01]  /*74a0*/  IMAD R3, R45.reuse, R0.reuse, RZ ;  /* 0x000000002d037224 */ /* 0x0c0fe200078e02ff */
[----:B------:R-:W-:Y:S01]  /*74b0*/  ISETP.LT.AND P3, PT, R45, UR15, !P0 ;  /* 0x0000000f2d007c0c */ /* 0x000fe2000c761270 */
[----:B-1----:R-:W-:Y:S01]  /*74c0*/  IMAD R23, R43, R0, RZ ;  /* 0x000000002b177224 */ /* 0x002fe200078e02ff */
[----:B------:R-:W-:Y:S01]  /*74d0*/  LOP3.LUT R27, R21, 0x40, RZ, 0xfc, !PT ;  /* 0x00000040151b7812 */ /* 0x000fe200078efcff */
[----:B------:R0:W-:Y:S01]  /*74e0*/  @P2 STG.E.U16 desc[UR18][R16.64], R19 ;  /* 0x0000001310002986 */ /* 0x0001e2000c101512 */
[----:B------:R-:W-:-:S02]  /*74f0*/  LEA R18, P2, R3, R20, 0x1 ;  /* 0x0000001403127211 */ /* 0x000fc400078408ff */
[----:B------:R-:W-:Y:S01]  /*7500*/  LOP3.LUT R26, R21, 0x44, RZ, 0xfc, !PT ;  /* 0x00000044151a7812 */ /* 0x000fe200078efcff */
[----:B------:R-:W-:Y:S01]  /*7510*/  @P4 STG.E.U16 desc[UR18][R28.64], R33 ;  /* 0x000000211c004986 */ /* 0x000fe2000c101512 */
[----:B------:R-:W-:Y:S02]  /*7520*/  ISETP.LT.AND P4, PT, R43, UR15, !P0 ;  /* 0x0000000f2b007c0c */ /* 0x000fe4000c781270 */
[----:B0-----:R-:W-:Y:S01]  /*7530*/  LEA.HI.X.SX32 R19, R3, R2, 0x1, P2 ;  /* 0x0000000203137211 */ /* 0x001fe200010f0eff */
[----:B------:R-:W-:Y:S01]  /*7540*/  IMAD R3, R41, R0, RZ ;  /* 0x0000000029037224 */ /* 0x000fe200078e02ff */
[----:B------:R-:W-:Y:S02]  /*7550*/  PRMT R17, R33, 0x7632, R17 ;  /* 0x0000763221117816 */ /* 0x000fe40000000011 */
[-C--:B------:R-:W-:Y:S02]  /*7560*/  LEA R22, P2, R23, R20.reuse, 0x1 ;  /* 0x0000001417167211 */ /* 0x080fe400078408ff */
[----:B------:R-:W-:Y:S01]  /*7570*/  LEA R16, P6, R3, R20, 0x1 ;  /* 0x0000001403107211 */ /* 0x000fe200078c08ff */
[----:B------:R0:W-:Y:S01]  /*7580*/  @P3 STG.E.U16 desc[UR18][R18.64], R17 ;  /* 0x0000001112003986 */ /* 0x0001e2000c101512 */
[----:B------:R-:W-:-:S02]  /*7590*/  LEA.HI.X.SX32 R23, R23, R2, 0x1, P2 ;  /* 0x0000000217177211 */ /* 0x000fc400010f0eff */
[----:B------:R-:W-:Y:S02]  /*75a0*/  ISETP.LT.AND P2, PT, R39, UR15, !P0 ;  /* 0x0000000f27007c0c */ /* 0x000fe4000c741270 */
[----:B------:R-:W-:Y:S01]  /*75b0*/  ISETP.LT.AND P3, PT, R24, UR15, !P0 ;  /* 0x0000000f18007c0c */ /* 0x000fe2000c761270 */
[----:B------:R1:W-:Y:S01]  /*75c0*/  @P4 STG.E.U16 desc[UR18][R22.64], R34 ;  /* 0x0000002216004986 */ /* 0x0003e2000c101512 */
[----:B0-----:R-:W-:Y:S01]  /*75d0*/  LEA.HI.X.SX32 R17, R3, R2, 0x1, P6 ;  /* 0x0000000203117211 */ /* 0x001fe200030f0eff */
[-C--:B------:R-:W-:Y:S02]  /*75e0*/  IMAD R3, R39, R0.reuse, RZ ;  /* 0x0000000027037224 */ /* 0x080fe400078e02ff */
[----:B------:R-:W-:Y:S02]  /*75f0*/  IMAD R19, R37, R0, RZ ;  /* 0x0000000025137224 */ /* 0x000fe400078e02ff */
[----:B------:R0:W-:Y:S01]  /*7600*/  @P5 STG.E.U16 desc[UR18][R16.64], R25 ;  /* 0x0000001910005986 */ /* 0x0001e2000c101512 */
[----:B------:R-:W-:-:S02]  /*7610*/  LEA R24, P4, R3, R20, 0x1 ;  /* 0x0000001403187211 */ /* 0x000fc400078808ff */
[----:B------:R-:W-:Y:S02]  /*7620*/  ISETP.LT.AND P5, PT, R37, UR15, !P0 ;  /* 0x0000000f25007c0c */ /* 0x000fe4000c7a1270 */
[----:B------:R-:W-:Y:S02]  /*7630*/  LEA R18, P6, R19, R20, 0x1 ;  /* 0x0000001413127211 */ /* 0x000fe400078c08ff */
[----:B-1----:R-:W-:Y:S02]  /*7640*/  LOP3.LUT R22, R21, 0x46, RZ, 0xfc, !PT ;  /* 0x0000004615167812 */ /* 0x002fe400078efcff */
[-C--:B------:R-:W-:Y:S02]  /*7650*/  LEA.HI.X.SX32 R19, R19, R2.reuse, 0x1, P6 ;  /* 0x0000000213137211 */ /* 0x080fe400030f0eff */
[----:B0-----:R-:W-:Y:S01]  /*7660*/  LEA.HI.X.SX32 R25, R3, R2, 0x1, P4 ;  /* 0x0000000203197211 */ /* 0x001fe200020f0eff */
[C---:B------:R-:W-:Y:S01]  /*7670*/  IMAD R3, R27.reuse, R0, RZ ;  /* 0x000000001b037224 */ /* 0x040fe200078e02ff */
[----:B------:R-:W-:-:S03]  /*7680*/  ISETP.LT.AND P4, PT, R27, UR15, !P0 ;  /* 0x0000000f1b007c0c */ /* 0x000fc6000c781270 */
[----:B------:R0:W-:Y:S01]  /*7690*/  @P2 STG.E.U16 desc[UR18][R24.64], R35 ;  /* 0x0000002318002986 */ /* 0x0001e2000c101512 */
[C---:B------:R-:W-:Y:S01]  /*76a0*/  LEA R16, P6, R3.reuse, R20, 0x1 ;  /* 0x0000001403107211 */ /* 0x040fe200078c08ff */
[----:B------:R-:W-:Y:S01]  /*76b0*/  IMAD R23, R0, 0x2, R3 ;  /* 0x0000000200177824 */ /* 0x000fe200078e0203 */
[----:B------:R-:W-:Y:S02]  /*76c0*/  ISETP.LT.AND P2, PT, R26, UR15, !P0 ;  /* 0x0000000f1a007c0c */ /* 0x000fe4000c741270 */
[----:B------:R-:W-:Y:S01]  /*76d0*/  LEA.HI.X.SX32 R17, R3, R2, 0x1, P6 ;  /* 0x0000000203117211 */ /* 0x000fe200030f0eff */
[----:B------:R-:W-:Y:S01]  /*76e0*/  IMAD R3, R0, 0x2, R23 ;  /* 0x0000000200037824 */ /* 0x000fe200078e0217 */
[----:B------:R-:W-:Y:S02]  /*76f0*/  LOP3.LUT R26, R21, 0x4a, RZ, 0xfc, !PT ;  /* 0x0000004a151a7812 */ /* 0x000fe400078efcff */
[----:B0-----:R-:W-:Y:S02]  /*7700*/  PRMT R25, R35, 0x7632, R25 ;  /* 0x0000763223197816 */ /* 0x001fe40000000019 */
[----:B------:R-:W-:-:S03]  /*7710*/  LOP3.LUT R24, R21, 0x48, RZ, 0xfc, !PT ;  /* 0x0000004815187812 */ /* 0x000fc600078efcff */
[----:B------:R0:W-:Y:S01]  /*7720*/  @P5 STG.E.U16 desc[UR18][R18.64], R25 ;  /* 0x0000001912005986 */ /* 0x0001e2000c101512 */
[----:B------:R-:W-:Y:S02]  /*7730*/  ISETP.LT.AND P5, PT, R22, UR15, !P0 ;  /* 0x0000000f16007c0c */ /* 0x000fe4000c7a1270 */
[C---:B------:R-:W-:Y:S01]  /*7740*/  LEA R22, P6, R23.reuse, R20, 0x1 ;  /* 0x0000001417167211 */ /* 0x040fe200078c08ff */
[----:B------:R1:W-:Y:S01]  /*7750*/  @P4 STG.E.U16 desc[UR18][R16.64], R12 ;  /* 0x0000000c10004986 */ /* 0x0003e2000c101512 */
[----:B------:R-:W-:Y:S02]  /*7760*/  ISETP.LT.AND P4, PT, R24, UR15, !P0 ;  /* 0x0000000f18007c0c */ /* 0x000fe4000c781270 */
[----:B------:R-:W-:Y:S02]  /*7770*/  LEA.HI.X.SX32 R23, R23, R2, 0x1, P6 ;  /* 0x0000000217177211 */ /* 0x000fe400030f0eff */
[----:B------:R-:W-:Y:S01]  /*7780*/  LEA R24, P6, R3, R20, 0x1 ;  /* 0x0000001403187211 */ /* 0x000fe200078c08ff */
[----:B0-----:R-:W-:-:S03]  /*7790*/  IMAD R19, R0, 0x2, R3 ;  /* 0x0000000200137824 */ /* 0x001fc600078e0203 */
[----:B------:R-:W-:Y:S02]  /*77a0*/  LEA.HI.X.SX32 R25, R3, R2, 0x1, P6 ;  /* 0x0000000203197211 */ /* 0x000fe400030f0eff */
[----:B-1----:R-:W-:Y:S01]  /*77b0*/  PRMT R17, R12, 0x7632, R17 ;  /* 0x000076320c117816 */ /* 0x002fe20000000011 */
[----:B------:R-:W-:Y:S01]  /*77c0*/  IMAD R3, R0, 0x2, R19 ;  /* 0x0000000200037824 */ /* 0x000fe200078e0213 */
[----:B------:R-:W-:Y:S02]  /*77d0*/  LEA R16, P6, R19, R20, 0x1 ;  /* 0x0000001413107211 */ /* 0x000fe400078c08ff */
[----:B------:R-:W-:Y:S01]  /*77e0*/  LOP3.LUT R12, R21, 0x4c, RZ, 0xfc, !PT ;  /* 0x0000004c150c7812 */ /* 0x000fe200078efcff */
[----:B------:R0:W-:Y:S01]  /*77f0*/  @P3 STG.E.U16 desc[UR18][R22.64], R17 ;  /* 0x0000001116003986 */ /* 0x0001e2000c101512 */
[----:B------:R-:W-:-:S03]  /*7800*/  ISETP.LT.AND P3, PT, R26, UR15, !P0 ;  /* 0x0000000f1a007c0c */ /* 0x000fc6000c761270 */
[----:B------:R1:W-:Y:S01]  /*7810*/  @P2 STG.E.U16 desc[UR18][R24.64], R13 ;  /* 0x0000000d18002986 */ /* 0x0003e2000c101512 */
[----:B------:R-:W-:Y:S02]  /*7820*/  ISETP.LT.AND P2, PT, R12, UR15, !P0 ;  /* 0x0000000f0c007c0c */ /* 0x000fe4000c741270 */
[----:B------:R-:W-:Y:S02]  /*7830*/  LOP3.LUT R12, R21, 0x4e, RZ, 0xfc, !PT ;  /* 0x0000004e150c7812 */ /* 0x000fe400078efcff */
[----:B0-----:R-:W-:Y:S01]  /*7840*/  LEA.HI.X.SX32 R17, R19, R2, 0x1, P6 ;  /* 0x0000000213117211 */ /* 0x001fe200030f0eff */
[C---:B------:R-:W-:Y:S01]  /*7850*/  IMAD R23, R0.reuse, 0x2, R3 ;  /* 0x0000000200177824 */ /* 0x040fe200078e0203 */
[----:B------:R-:W-:Y:S02]  /*7860*/  LEA R18, P6, R3, R20, 0x1 ;  /* 0x0000001403127211 */ /* 0x000fe400078c08ff */
[----:B-1----:R-:W-:Y:S02]  /*7870*/  PRMT R25, R13, 0x7632, R25 ;  /* 0x000076320d197816 */ /* 0x002fe40000000019 */
[----:B------:R-:W-:Y:S01]  /*7880*/  LEA.HI.X.SX32 R19, R3, R2, 0x1, P6 ;  /* 0x0000000203137211 */ /* 0x000fe200030f0eff */
[----:B------:R-:W-:Y:S01]  /*7890*/  IMAD R3, R0, 0x2, R23 ;  /* 0x0000000200037824 */ /* 0x000fe200078e0217 */
[----:B------:R-:W-:Y:S01]  /*78a0*/  LEA R22, P6, R23, R20, 0x1 ;  /* 0x0000001417167211 */ /* 0x000fe200078c08ff */
[----:B------:R0:W-:Y:S01]  /*78b0*/  @P5 STG.E.U16 desc[UR18][R16.64], R25 ;  /* 0x0000001910005986 */ /* 0x0001e2000c101512 */
[----:B------:R-:W-:-:S02]  /*78c0*/  ISETP.LT.AND P5, PT, R12, UR15, !P0 ;  /* 0x0000000f0c007c0c */ /* 0x000fc4000c7a1270 */
[----:B------:R-:W-:Y:S01]  /*78d0*/  LOP3.LUT R12, R21, 0x50, RZ, 0xfc, !PT ;  /* 0x00000050150c7812 */ /* 0x000fe200078efcff */
[----:B------:R1:W-:Y:S01]  /*78e0*/  @P4 STG.E.U16 desc[UR18][R18.64], R14 ;  /* 0x0000000e12004986 */ /* 0x0003e2000c101512 */
[----:B------:R-:W-:Y:S02]  /*78f0*/  LEA.HI.X.SX32 R23, R23, R2, 0x1, P6 ;  /* 0x0000000217177211 */ /* 0x000fe400030f0eff */
[----:B------:R-:W-:Y:S02]  /*7900*/  PRMT R13, R14, 0x7632, R13 ;  /* 0x000076320e0d7816 */ /* 0x000fe4000000000d */
[----:B------:R-:W-:Y:S02]  /*7910*/  ISETP.LT.AND P4, PT, R12, UR15, !P0 ;  /* 0x0000000f0c007c0c */ /* 0x000fe4000c781270 */
[----:B------:R-:W-:Y:S01]  /*7920*/  LEA R12, P6, R3, R20, 0x1 ;  /* 0x00000014030c7211 */ /* 0x000fe200078c08ff */
[----:B0-----:R-:W-:Y:S01]  /*7930*/  IMAD R17, R0, 0x2, R3 ;  /* 0x0000000200117824 */ /* 0x001fe200078e0203 */
[----:B------:R0:W-:Y:S01]  /*7940*/  @P3 STG.E.U16 desc[UR18][R22.64], R13 ;  /* 0x0000000d16003986 */ /* 0x0001e2000c101512 */
[----:B------:R-:W-:-:S02]  /*7950*/  LOP3.LUT R24, R21, 0x52, RZ, 0xfc, !PT ;  /* 0x0000005215187812 */ /* 0x000fc400078efcff */
[----:B-1----:R-:W-:Y:S02]  /*7960*/  LOP3.LUT R14, R21, 0x54, RZ, 0xfc, !PT ;  /* 0x00000054150e7812 */ /* 0x002fe400078efcff */
[----:B------:R-:W-:Y:S02]  /*7970*/  ISETP.LT.AND P3, PT, R24, UR15, !P0 ;  /* 0x0000000f18007c0c */ /* 0x000fe4000c761270 */
[----:B0-----:R-:W-:Y:S01]  /*7980*/  LEA.HI.X.SX32 R13, R3, R2, 0x1, P6 ;  /* 0x00000002030d7211 */ /* 0x001fe200030f0eff */
[----:B------:R-:W-:Y:S01]  /*7990*/  IMAD R3, R0, 0x2, R17 ;  /* 0x0000000200037824 */ /* 0x000fe200078e0211 */
[----:B------:R-:W-:-:S03]  /*79a0*/  LEA R16, P6, R17, R20, 0x1 ;  /* 0x0000001411107211 */ /* 0x000fc600078c08ff */
[----:B------:R-:W-:Y:S01]  /*79b0*/  IMAD R23, R0, 0x2, R3 ;  /* 0x0000000200177824 */ /* 0x000fe200078e0203 */
[----:B------:R-:W-:Y:S01]  /*79c0*/  LEA.HI.X.SX32 R17, R17, R2, 0x1, P6 ;  /* 0x0000000211117211 */ /* 0x000fe200030f0eff */
[----:B------:R0:W-:Y:S01]  /*79d0*/  @P2 STG.E.U16 desc[UR18][R12.64], R15 ;  /* 0x0000000f0c002986 */ /* 0x0001e2000c101512 */
[C---:B------:R-:W-:Y:S02]  /*79e0*/  LEA R18, P6, R3.reuse, R20, 0x1 ;  /* 0x0000001403127211 */ /* 0x040fe400078c08ff */
[----:B------:R-:W-:Y:S02]  /*79f0*/  ISETP.LT.AND P2, PT, R14, UR15, !P0 ;  /* 0x0000000f0e007c0c */ /* 0x000fe4000c741270 */
[----:B------:R-:W-:Y:S01]  /*7a00*/  LEA.HI.X.SX32 R19, R3, R2, 0x1, P6 ;  /* 0x0000000203137211 */ /* 0x000fe200030f0eff */
[----:B------:R-:W-:Y:S01]  /*7a10*/  IMAD R3, R0, 0x2, R23 ;  /* 0x0000000200037824 */ /* 0x000fe200078e0217 */
[----:B------:R-:W-:Y:S02]  /*7a20*/  LEA R22, P6, R23, R20, 0x1 ;  /* 0x0000001417167211 */ /* 0x000fe400078c08ff */
[----:B------:R-:W-:-:S02]  /*7a30*/  LOP3.LUT R14, R21, 0x56, RZ, 0xfc, !PT ;  /* 0x00000056150e7812 */ /* 0x000fc400078efcff */
[----:B------:R-:W-:Y:S02]  /*7a40*/  LEA.HI.X.SX32 R23, R23, R2, 0x1, P6 ;  /* 0x0000000217177211 */ /* 0x000fe400030f0eff */
[----:B0-----:R-:W-:Y:S01]  /*7a50*/  PRMT R13, R15, 0x7632, R13 ;  /* 0x000076320f0d7816 */ /* 0x001fe2000000000d */
[----:B------:R-:W-:Y:S01]  /*7a60*/  IMAD R15, R0, 0x2, R3 ;  /* 0x00000002000f7824 */ /* 0x000fe200078e0203 */
[----:B------:R-:W-:-:S03]  /*7a70*/  LOP3.LUT R12, R21, 0x58, RZ, 0xfc, !PT ;  /* 0x00000058150c7812 */ /* 0x000fc600078efcff */
[----:B------:R0:W-:Y:S01]  /*7a80*/  @P5 STG.E.U16 desc[UR18][R16.64], R13 ;  /* 0x0000000d10005986 */ /* 0x0001e2000c101512 */
[----:B------:R-:W-:Y:S02]  /*7a90*/  ISETP.LT.AND P5, PT, R14, UR15, !P0 ;  /* 0x0000000f0e007c0c */ /* 0x000fe4000c7a1270 */
[----:B------:R-:W-:Y:S01]  /*7aa0*/  LOP3.LUT R14, R21, 0x5a, RZ, 0xfc, !PT ;  /* 0x0000005a150e7812 */ /* 0x000fe200078efcff */
[----:B------:R1:W-:Y:S01]  /*7ab0*/  @P4 STG.E.U16 desc[UR18][R18.64], R8 ;  /* 0x0000000812004986 */ /* 0x0003e2000c101512 */
[----:B------:R-:W-:Y:S02]  /*7ac0*/  ISETP.LT.AND P4, PT, R12, UR15, !P0 ;  /* 0x0000000f0c007c0c */ /* 0x000fe4000c781270 */
[C---:B------:R-:W-:Y:S02]  /*7ad0*/  LEA R12, P6, R3.reuse, R20, 0x1 ;  /* 0x00000014030c7211 */ /* 0x040fe400078c08ff */
[----:B0-----:R-:W-:Y:S02]  /*7ae0*/  PRMT R17, R8, 0x7632, R17 ;  /* 0x0000763208117816 */ /* 0x001fe40000000011 */
[----:B------:R-:W-:Y:S01]  /*7af0*/  LEA.HI.X.SX32 R13, R3, R2, 0x1, P6 ;  /* 0x00000002030d7211 */ /* 0x000fe200030f0eff */
[----:B------:R-:W-:Y:S01]  /*7b00*/  IMAD R3, R0, 0x2, R15 ;  /* 0x0000000200037824 */ /* 0x000fe200078e020f */
[----:B-1----:R-:W-:Y:S01]  /*7b10*/  LOP3.LUT R8, R21, 0x5c, RZ, 0xfc, !PT ;  /* 0x0000005c15087812 */ /* 0x002fe200078efcff */
[----:B------:R0:W-:Y:S01]  /*7b20*/  @P3 STG.E.U16 desc[UR18][R22.64], R17 ;  /* 0x0000001116003986 */ /* 0x0001e2000c101512 */
[----:B------:R-:W-:Y:S01]  /*7b30*/  ISETP.LT.AND P3, PT, R14, UR15, !P0 ;  /* 0x0000000f0e007c0c */ /* 0x000fe2000c761270 */
[----:B------:R-:W-:Y:S01]  /*7b40*/  IMAD R19, R0, 0x2, R3 ;  /* 0x0000000200137824 */ /* 0x000fe200078e0203 */
[----:B------:R-:W-:Y:S01]  /*7b50*/  LEA R14, P6, R15, R20, 0x1 ;  /* 0x000000140f0e7211 */ /* 0x000fe200078c08ff */
[----:B------:R1:W-:Y:S01]  /*7b60*/  @P2 STG.E.U16 desc[UR18][R12.64], R9 ;  /* 0x000000090c002986 */ /* 0x0003e2000c101512 */
[----:B------:R-:W-:-:S02]  /*7b70*/  ISETP.LT.AND P2, PT, R8, UR15, !P0 ;  /* 0x0000000f08007c0c */ /* 0x000fc4000c741270 */
[----:B------:R-:W-:Y:S02]  /*7b80*/  LEA.HI.X.SX32 R15, R15, R2, 0x1, P6 ;  /* 0x000000020f0f7211 */ /* 0x000fe400030f0eff */
[----:B------:R-:W-:Y:S02]  /*7b90*/  LEA R16, P6, R3, R20, 0x1 ;  /* 0x0000001403107211 */ /* 0x000fe400078c08ff */
[----:B------:R-:W-:Y:S02]  /*7ba0*/  LOP3.LUT R8, R21, 0x5e, RZ, 0xfc, !PT ;  /* 0x0000005e15087812 */ /* 0x000fe400078efcff */
[----:B0-----:R-:W-:Y:S01]  /*7bb0*/  LEA.HI.X.SX32 R17, R3, R2, 0x1, P6 ;  /* 0x0000000203117211 */ /* 0x001fe200030f0eff */
[----:B------:R-:W-:Y:S01]  /*7bc0*/  IMAD R3, R0, 0x2, R19 ;  /* 0x0000000200037824 */ /* 0x000fe200078e0213 */
[----:B------:R-:W-:Y:S02]  /*7bd0*/  LEA R18, P6, R19, R20, 0x1 ;  /* 0x0000001413127211 */ /* 0x000fe400078c08ff */
[----:B-1----:R-:W-:-:S02]  /*7be0*/  PRMT R13, R9, 0x7632, R13 ;  /* 0x00007632090d7816 */ /* 0x002fc4000000000d */
[----:B------:R-:W-:Y:S02]  /*7bf0*/  LEA.HI.X.SX32 R19, R19, R2, 0x1, P6 ;  /* 0x0000000213137211 */ /* 0x000fe400030f0eff */
[----:B------:R-:W-:Y:S01]  /*7c00*/  PRMT R9, R10, 0x7632, R9 ;  /* 0x000076320a097816 */ /* 0x000fe20000000009 */
[----:B------:R0:W-:Y:S01]  /*7c10*/  @P5 STG.E.U16 desc[UR18][R14.64], R13 ;  /* 0x0000000d0e005986 */ /* 0x0001e2000c101512 */
[----:B------:R-:W-:Y:S02]  /*7c20*/  ISETP.LT.AND P5, PT, R8, UR15, !P0 ;  /* 0x0000000f08007c0c */ /* 0x000fe4000c7a1270 */
[C---:B------:R-:W-:Y:S01]  /*7c30*/  LOP3.LUT R8, R21.reuse, 0x60, RZ, 0xfc, !PT ;  /* 0x0000006015087812 */ /* 0x040fe200078efcff */
[----:B------:R1:W-:Y:S01]  /*7c40*/  @P4 STG.E.U16 desc[UR18][R16.64], R10 ;  /* 0x0000000a10004986 */ /* 0x0003e2000c101512 */
[----:B------:R-:W-:Y:S02]  /*7c50*/  LOP3.LUT R12, R21, 0x62, RZ, 0xfc, !PT ;  /* 0x00000062150c7812 */ /* 0x000fe400078efcff */
[----:B------:R-:W-:Y:S01]  /*7c60*/  ISETP.LT.AND P4, PT, R8, UR15, !P0 ;  /* 0x0000000f08007c0c */ /* 0x000fe2000c781270 */
[----:B------:R3:W-:Y:S01]  /*7c70*/  @P3 STG.E.U16 desc[UR18][R18.64], R9 ;  /* 0x0000000912003986 */ /* 0x0007e2000c101512 */
[----:B------:R-:W-:-:S02]  /*7c80*/  LEA R8, P6, R3, R20, 0x1 ;  /* 0x0000001403087211 */ /* 0x000fc400078c08ff */
[----:B------:R-:W-:Y:S01]  /*7c90*/  ISETP.LT.AND P3, PT, R12, UR15, !P0 ;  /* 0x0000000f0c007c0c */ /* 0x000fe2000c761270 */
[C---:B0-----:R-:W-:Y:S01]  /*7ca0*/  IMAD R13, R0.reuse, 0x2, R3 ;  /* 0x00000002000d7824 */ /* 0x041fe200078e0203 */
[----:B-1----:R-:W-:Y:S02]  /*7cb0*/  LOP3.LUT R10, R21, 0x64, RZ, 0xfc, !PT ;  /* 0x00000064150a7812 */ /* 0x002fe400078efcff */
[----:B---3--:R-:W-:Y:S01]  /*7cc0*/  LEA.HI.X.SX32 R9, R3, R2, 0x1, P6 ;  /* 0x0000000203097211 */ /* 0x008fe200030f0eff */
[C---:B------:R-:W-:Y:S01]  /*7cd0*/  IMAD R3, R0.reuse, 0x2, R13 ;  /* 0x0000000200037824 */ /* 0x040fe200078e020d */
[----:B------:R-:W-:Y:S02]  /*7ce0*/  LEA R12, P6, R13, R20, 0x1 ;  /* 0x000000140d0c7211 */ /* 0x000fe400078c08ff */
[----:B------:R-:W-:Y:S01]  /*7cf0*/  PRMT R18, R11, 0x7632, R18 ;  /* 0x000076320b127816 */ /* 0x000fe20000000012 */
[----:B------:R-:W-:Y:S01]  /*7d00*/  IMAD R17, R0, 0x2, R3 ;  /* 0x0000000200117824 */ /* 0x000fe200078e0203 */
[----:B------:R-:W-:Y:S01]  /*7d10*/  LEA.HI.X.SX32 R13, R13, R2, 0x1, P6 ;  /* 0x000000020d0d7211 */ /* 0x000fe200030f0eff */
[----:B------:R0:W-:Y:S01]  /*7d20*/  @P2 STG.E.U16 desc[UR18][R8.64], R11 ;  /* 0x0000000b08002986 */ /* 0x0001e2000c101512 */
[----:B------:R-:W-:-:S02]  /*7d30*/  LEA R14, P6, R3, R20, 0x1 ;  /* 0x00000014030e7211 */ /* 0x000fc400078c08ff */
[----:B------:R-:W-:Y:S01]  /*7d40*/  ISETP.LT.AND P2, PT, R10, UR15, !P0 ;  /* 0x0000000f0a007c0c */ /* 0x000fe2000c741270 */
[----:B------:R-:W-:Y:S01]  /*7d50*/  @P5 STG.E.U16 desc[UR18][R12.64], R18 ;  /* 0x000000120c005986 */ /* 0x000fe2000c101512 */
[----:B------:R-:W-:Y:S01]  /*7d60*/  LEA.HI.X.SX32 R15, R3, R2, 0x1, P6 ;  /* 0x00000002030f7211 */ /* 0x000fe200030f0eff */
[----:B------:R-:W-:Y:S01]  /*7d70*/  IMAD R3, R0, 0x2, R17 ;  /* 0x0000000200037824 */ /* 0x000fe200078e0211 */
[----:B------:R-:W-:Y:S02]  /*7d80*/  LEA R16, P6, R17, R20, 0x1 ;  /* 0x0000001411107211 */ /* 0x000fe400078c08ff */
[----:B------:R-:W-:Y:S01]  /*7d90*/  LOP3.LUT R10, R21, 0x66, RZ, 0xfc, !PT ;  /* 0x00000066150a7812 */ /* 0x000fe200078efcff */
[----:B------:R1:W-:Y:S01]  /*7da0*/  @P4 STG.E.U16 desc[UR18][R14.64], R4 ;  /* 0x000000040e004986 */ /* 0x0003e2000c101512 */
[----:B------:R-:W-:Y:S02]  /*7db0*/  LEA.HI.X.SX32 R17, R17, R2, 0x1, P6 ;  /* 0x0000000211117211 */ /* 0x000fe400030f0eff */
[----:B0-----:R-:W-:-:S02]  /*7dc0*/  LOP3.LUT R9, R21, 0x68, RZ, 0xfc, !PT ;  /* 0x0000006815097812 */ /* 0x001fc400078efcff */
[----:B------:R-:W-:Y:S02]  /*7dd0*/  LEA R8, P6, R3, R20, 0x1 ;  /* 0x0000001403087211 */ /* 0x000fe400078c08ff */
[----:B------:R-:W-:Y:S02]  /*7de0*/  PRMT R11, R4, 0x7632, R11 ;  /* 0x00007632040b7816 */ /* 0x000fe4000000000b */
[----:B------:R-:W-:Y:S02]  /*7df0*/  ISETP.LT.AND P4, PT, R9, UR15, !P0 ;  /* 0x0000000f09007c0c */ /* 0x000fe4000c781270 */
[----:B------:R-:W-:Y:S01]  /*7e00*/  ISETP.LT.AND P5, PT, R10, UR15, !P0 ;  /* 0x0000000f0a007c0c */ /* 0x000fe2000c7a1270 */
[----:B------:R0:W-:Y:S01]  /*7e10*/  @P3 STG.E.U16 desc[UR18][R16.64], R11 ;  /* 0x0000000b10003986 */ /* 0x0001e2000c101512 */
[----:B------:R-:W-:Y:S01]  /*7e20*/  LEA.HI.X.SX32 R9, R3, R2, 0x1, P6 ;  /* 0x0000000203097211 */ /* 0x000fe200030f0eff */
[----:B------:R-:W-:Y:S01]  /*7e30*/  IMAD R3, R0, 0x2, R3 ;  /* 0x0000000200037824 */ /* 0x000fe200078e0203 */
[----:B------:R-:W-:-:S02]  /*7e40*/  LOP3.LUT R10, R21, 0x6a, RZ, 0xfc, !PT ;  /* 0x0000006a150a7812 */ /* 0x000fc400078efcff */
[----:B-1----:R-:W-:Y:S01]  /*7e50*/  LOP3.LUT R4, R21, 0x6c, RZ, 0xfc, !PT ;  /* 0x0000006c15047812 */ /* 0x002fe200078efcff */
[----:B------:R-:W-:Y:S01]  /*7e60*/  IMAD R13, R0, 0x2, R3 ;  /* 0x00000002000d7824 */ /* 0x000fe200078e0203 */
[----:B------:R-:W-:Y:S01]  /*7e70*/  ISETP.LT.AND P3, PT, R10, UR15, !P0 ;  /* 0x0000000f0a007c0c */ /* 0x000fe2000c761270 */
[----:B------:R1:W-:Y:S01]  /*7e80*/  @P2 STG.E.U16 desc[UR18][R8.64], R5 ;  /* 0x0000000508002986 */ /* 0x0003e2000c101512 */
[----:B------:R-:W-:Y:S02]  /*7e90*/  LEA R10, P6, R3, R20, 0x1 ;  /* 0x00000014030a7211 */ /* 0x000fe400078c08ff */
[----:B------:R-:W-:Y:S02]  /*7ea0*/  PRMT R15, R5, 0x7632, R15 ;  /* 0x00007632050f7816 */ /* 0x000fe4000000000f */
[----:B0-----:R-:W-:Y:S01]  /*7eb0*/  LEA.HI.X.SX32 R11, R3, R2, 0x1, P6 ;  /* 0x00000002030b7211 */ /* 0x001fe200030f0eff */
[----:B------:R-:W-:Y:S01]  /*7ec0*/  IMAD R3, R0, 0x2, R13 ;  /* 0x0000000200037824 */ /* 0x000fe200078e020d */
[----:B------:R-:W-:-:S02]  /*7ed0*/  ISETP.LT.AND P2, PT, R4, UR15, !P0 ;  /* 0x0000000f04007c0c */ /* 0x000fc4000c741270 */
[----:B------:R-:W-:Y:S01]  /*7ee0*/  LEA R12, P6, R13, R20, 0x1 ;  /* 0x000000140d0c7211 */ /* 0x000fe200078c08ff */
[----:B------:R0:W-:Y:S01]  /*7ef0*/  @P5 STG.E.U16 desc[UR18][R10.64], R15 ;  /* 0x0000000f0a005986 */ /* 0x0001e2000c101512 */
[----:B------:R-:W-:Y:S01]  /*7f00*/  LOP3.LUT R4, R21, 0x6e, RZ, 0xfc, !PT ;  /* 0x0000006e15047812 */ /* 0x000fe200078efcff */
[----:B-1----:R-:W-:Y:S01]  /*7f10*/  IMAD R9, R0, 0x2, R3 ;  /* 0x0000000200097824 */ /* 0x002fe200078e0203 */
[----:B------:R-:W-:Y:S02]  /*7f20*/  LEA.HI.X.SX32 R13, R13, R2, 0x1, P6 ;  /* 0x000000020d0d7211 */ /* 0x000fe400030f0eff */
[----:B------:R-:W-:Y:S02]  /*7f30*/  ISETP.LT.AND P5, PT, R4, UR15, !P0 ;  /* 0x0000000f04007c0c */ /* 0x000fe4000c7a1270 */
[----:B------:R-:W-:Y:S01]  /*7f40*/  LEA R4, P6, R3, R20, 0x1 ;  /* 0x0000001403047211 */ /* 0x000fe200078c08ff */
[----:B------:R1:W-:Y:S01]  /*7f50*/  @P4 STG.E.U16 desc[UR18][R12.64], R6 ;  /* 0x000000060c004986 */ /* 0x0003e2000c101512 */
[----:B------:R-:W-:-:S02]  /*7f60*/  LOP3.LUT R8, R21, 0x70, RZ, 0xfc, !PT ;  /* 0x0000007015087812 */ /* 0x000fc400078efcff */
[----:B------:R-:W-:Y:S01]  /*7f70*/  LEA.HI.X.SX32 R5, R3, R2, 0x1, P6 ;  /* 0x0000000203057211 */ /* 0x000fe200030f0eff */
[----:B------:R-:W-:Y:S01]  /*7f80*/  IMAD R3, R0, 0x2, R9 ;  /* 0x0000000200037824 */ /* 0x000fe200078e0209 */
[----:B------:R-:W-:Y:S02]  /*7f90*/  ISETP.LT.AND P4, PT, R8, UR15, !P0 ;  /* 0x0000000f08007c0c */ /* 0x000fe4000c781270 */
[C---:B------:R-:W-:Y:S02]  /*7fa0*/  LEA R8, P6, R9.reuse, R20, 0x1 ;  /* 0x0000001409087211 */ /* 0x040fe400078c08ff */
[----:B0-----:R-:W-:Y:S02]  /*7fb0*/  PRMT R11, R6, 0x7632, R11 ;  /* 0x00007632060b7816 */ /* 0x001fe4000000000b */
[----:B------:R-:W-:Y:S01]  /*7fc0*/  LEA.HI.X.SX32 R9, R9, R2, 0x1, P6 ;  /* 0x0000000209097211 */ /* 0x000fe200030f0eff */
[----:B-1----:R-:W-:Y:S01]  /*7fd0*/  IMAD R13, R0, 0x2, R3 ;  /* 0x00000002000d7824 */ /* 0x002fe200078e0203 */
[----:B------:R-:W-:Y:S01]  /*7fe0*/  LEA R10, P6, R3, R20, 0x1 ;  /* 0x00000014030a7211 */ /* 0x000fe200078c08ff */
[----:B------:R0:W-:Y:S01]  /*7ff0*/  @P3 STG.E.U16 desc[UR18][R4.64], R11 ;  /* 0x0000000b04003986 */ /* 0x0001e2000c101512 */
[----:B------:R-:W-:-:S02]  /*8000*/  LOP3.LUT R6, R21, 0x74, RZ, 0xfc, !PT ;  /* 0x0000007415067812 */ /* 0x000fc400078efcff */
[C---:B------:R-:W-:Y:S01]  /*8010*/  LOP3.LUT R14, R21.reuse, 0x72, RZ, 0xfc, !PT ;  /* 0x00000072150e7812 */ /* 0x040fe200078efcff */
[----:B------:R1:W-:Y:S01]  /*8020*/  @P2 STG.E.U16 desc[UR18][R8.64], R7 ;  /* 0x0000000708002986 */ /* 0x0003e2000c101512 */
[----:B------:R-:W-:Y:S02]  /*8030*/  ISETP.LT.AND P2, PT, R6, UR15, !P0 ;  /* 0x0000000f06007c0c */ /* 0x000fe4000c741270 */
[C---:B------:R-:W-:Y:S02]  /*8040*/  LOP3.LUT R6, R21.reuse, 0x76, RZ, 0xfc, !PT ;  /* 0x0000007615067812 */ /* 0x040fe400078efcff */
[----:B------:R-:W-:Y:S02]  /*8050*/  ISETP.LT.AND P3, PT, R14, UR15, !P0 ;  /* 0x0000000f0e007c0c */ /* 0x000fe4000c761270 */
[----:B------:R-:W-:Y:S02]  /*8060*/  LOP3.LUT R14, R21, 0x7c, RZ, 0xfc, !PT ;  /* 0x0000007c150e7812 */ /* 0x000fe400078efcff */
[----:B0-----:R-:W-:-:S02]  /*8070*/  PRMT R5, R7, 0x7632, R5 ;  /* 0x0000763207057816 */ /* 0x001fc40000000005 */
[----:B------:R-:W-:Y:S01]  /*8080*/  LEA.HI.X.SX32 R11, R3, R2, 0x1, P6 ;  /* 0x00000002030b7211 */ /* 0x000fe200030f0eff */
[----:B------:R-:W-:Y:S01]  /*8090*/  IMAD R3, R0, 0x2, R13 ;  /* 0x0000000200037824 */ /* 0x000fe200078e020d */
[----:B------:R-:W-:Y:S02]  /*80a0*/  LEA R4, P6, R13, R20, 0x1 ;  /* 0x000000140d047211 */ /* 0x000fe400078c08ff */
[C---:B-1----:R-:W-:Y:S01]  /*80b0*/  LOP3.LUT R8, R21.reuse, 0x7a, RZ, 0xfc, !PT ;  /* 0x0000007a15087812 */ /* 0x042fe200078efcff */
[----:B------:R0:W-:Y:S01]  /*80c0*/  @P5 STG.E.U16 desc[UR18][R10.64], R5 ;  /* 0x000000050a005986 */ /* 0x0001e2000c101512 */
[----:B------:R-:W-:Y:S01]  /*80d0*/  ISETP.LT.AND P5, PT, R6, UR15, !P0 ;  /* 0x0000000f06007c0c */ /* 0x000fe2000c7a1270 */
[----:B------:R-:W-:Y:S01]  /*80e0*/  IMAD R15, R0, 0x2, R3 ;  /* 0x00000002000f7824 */ /* 0x000fe200078e0203 */
[C---:B------:R-:W-:Y:S02]  /*80f0*/  LOP3.LUT R6, R21.reuse, 0x78, RZ, 0xfc, !PT ;  /* 0x0000007815067812 */ /* 0x040fe400078efcff */
[----:B------:R-:W-:-:S02]  /*8100*/  LOP3.LUT R21, R21, 0x7e, RZ, 0xfc, !PT ;  /* 0x0000007e15157812 */ /* 0x000fc400078efcff */
[----:B0-----:R-:W-:Y:S02]  /*8110*/  LEA.HI.X.SX32 R5, R13, R2, 0x1, P6 ;  /* 0x000000020d057211 */ /* 0x001fe400030f0eff */
[----:B------:R-:W-:-:S03]  /*8120*/  LEA R12, P6, R3, R20, 0x1 ;  /* 0x00000014030c7211 */ /* 0x000fc600078c08ff */
[----:B--2---:R0:W-:Y:S01]  /*8130*/  @P4 STG.E.U16 desc[UR18][R4.64], R68 ;  /* 0x0000004404004986 */ /* 0x0041e2000c101512 */
[----:B------:R-:W-:Y:S02]  /*8140*/  ISETP.LT.AND P4, PT, R6, UR15, !P0 ;  /* 0x0000000f06007c0c */ /* 0x000fe4000c781270 */
[----:B------:R-:W-:Y:S01]  /*8150*/  LEA.HI.X.SX32 R13, R3, R2, 0x1, P6 ;  /* 0x00000002030d7211 */ /* 0x000fe200030f0eff */
[----:B------:R-:W-:Y:S01]  /*8160*/  IMAD R3, R0, 0x2, R15 ;  /* 0x0000000200037824 */ /* 0x000fe200078e020f */
[----:B------:R-:W-:-:S03]  /*8170*/  LEA R6, P6, R15, R20, 0x1 ;  /* 0x000000140f067211 */ /* 0x000fc600078c08ff */
[----:B------:R-:W-:Y:S01]  /*8180*/  IMAD R9, R0, 0x2, R3 ;  /* 0x0000000200097824 */ /* 0x000fe200078e0203 */
[----:B------:R-:W-:Y:S02]  /*8190*/  LEA.HI.X.SX32 R7, R15, R2, 0x1, P6 ;  /* 0x000000020f077211 */ /* 0x000fe400030f0eff */
[----:B0-----:R-:W-:Y:S01]  /*81a0*/  PRMT R5, R68, 0x7632, R5 ;  /* 0x0000763244057816 */ /* 0x001fe20000000005 */
[----:B------:R-:W-:-:S04]  /*81b0*/  IMAD R11, R0, 0x2, R9 ;  /* 0x00000002000b7824 */ /* 0x000fc800078e0209 */
[----:B------:R0:W-:Y:S01]  /*81c0*/  @P3 STG.E.U16 desc[UR18][R12.64], R5 ;  /* 0x000000050c003986 */ /* 0x0001e2000c101512 */
[----:B------:R-:W-:Y:S01]  /*81d0*/  ISETP.LT.AND P3, PT, R8, UR15, !P0 ;  /* 0x0000000f08007c0c */ /* 0x000fe2000c761270 */
[C---:B------:R-:W-:Y:S01]  /*81e0*/  IMAD R15, R0.reuse, 0x2, R11 ;  /* 0x00000002000f7824 */ /* 0x040fe200078e020b */
[-C--:B------:R-:W-:Y:S01]  /*81f0*/  LEA R8, P6, R9, R20.reuse, 0x1 ;  /* 0x0000001409087211 */ /* 0x080fe200078c08ff */
[----:B------:R1:W-:Y:S01]  /*8200*/  @P2 STG.E.U16 desc[UR18][R6.64], R69 ;  /* 0x0000004506002986 */ /* 0x0003e2000c101512 */
[----:B------:R-:W-:Y:S02]  /*8210*/  LEA R4, P2, R3, R20, 0x1 ;  /* 0x0000001403047211 */ /* 0x000fe400078408ff */
[-C--:B------:R-:W-:Y:S02]  /*8220*/  LEA.HI.X.SX32 R9, R9, R2.reuse, 0x1, P6 ;  /* 0x0000000209097211 */ /* 0x080fe400030f0eff */
[----:B0-----:R-:W-:Y:S01]  /*8230*/  LEA.HI.X.SX32 R5, R3, R2, 0x1, P2 ;  /* 0x0000000203057211 */ /* 0x001fe200010f0eff */
[----:B------:R-:W-:Y:S01]  /*8240*/  IMAD R3, R0, 0x2, R15 ;  /* 0x0000000200037824 */ /* 0x000fe200078e020f */
[----:B------:R-:W-:-:S02]  /*8250*/  LEA R10, P2, R11, R20, 0x1 ;  /* 0x000000140b0a7211 */ /* 0x000fc400078408ff */
[----:B-1----:R-:W-:Y:S02]  /*8260*/  LEA R6, P6, R15, R20, 0x1 ;  /* 0x000000140f067211 */ /* 0x002fe400078c08ff */
[-C--:B------:R-:W-:Y:S02]  /*8270*/  LEA.HI.X.SX32 R11, R11, R2.reuse, 0x1, P2 ;  /* 0x000000020b0b7211 */ /* 0x080fe400010f0eff */
[----:B------:R-:W-:Y:S02]  /*8280*/  ISETP.LT.AND P2, PT, R14, UR15, !P0 ;  /* 0x0000000f0e007c0c */ /* 0x000fe4000c741270 */
[----:B------:R-:W-:Y:S02]  /*8290*/  ISETP.LT.AND P0, PT, R21, UR15, !P0 ;  /* 0x0000000f15007c0c */ /* 0x000fe4000c701270 */
[----:B------:R-:W-:Y:S02]  /*82a0*/  PRMT R69, R69, 0x7632, R69 ;  /* 0x0000763245457816 */ /* 0x000fe40000000045 */
[----:B------:R-:W-:-:S02]  /*82b0*/  LEA.HI.X.SX32 R7, R15, R2, 0x1, P6 ;  /* 0x000000020f077211 */ /* 0x000fc400030f0eff */
[----:B------:R-:W-:Y:S01]  /*82c0*/  LEA R20, P6, R3, R20, 0x1 ;  /* 0x0000001403147211 */ /* 0x000fe200078c08ff */
[----:B------:R0:W-:Y:S01]  /*82d0*/  @P5 STG.E.U16 desc[UR18][R4.64], R69 ;  /* 0x0000004504005986 */ /* 0x0001e2000c101512 */
[----:B------:R-:W-:Y:S02]  /*82e0*/  PRMT R0, R71, 0x7632, R0 ;  /* 0x0000763247007816 */ /* 0x000fe40000000000 */
[----:B------:R-:W-:Y:S01]  /*82f0*/  LEA.HI.X.SX32 R21, R3, R2, 0x1, P6 ;  /* 0x0000000203157211 */ /* 0x000fe200030f0eff */
[----:B------:R1:W-:Y:S01]  /*8300*/  @P4 STG.E.U16 desc[UR18][R8.64], R70 ;  /* 0x0000004608004986 */ /* 0x0003e2000c101512 */
[----:B0-----:R-:W-:-:S05]  /*8310*/  PRMT R5, R70, 0x7632, R5 ;  /* 0x0000763246057816 */ /* 0x001fca0000000005 */
[----:B------:R1:W-:Y:S04]  /*8320*/  @P3 STG.E.U16 desc[UR18][R10.64], R5 ;  /* 0x000000050a003986 */ /* 0x0003e8000c101512 */
[----:B------:R1:W-:Y:S04]  /*8330*/  @P2 STG.E.U16 desc[UR18][R6.64], R71 ;  /* 0x0000004706002986 */ /* 0x0003e8000c101512 */
[----:B------:R1:W-:Y:S01]  /*8340*/  @P0 STG.E.U16 desc[UR18][R20.64], R0 ;  /* 0x0000000014000986 */ /* 0x0003e2000c101512 */
[----:B------:R-:W-:Y:S06]  /*8350*/  BAR.SYNC.DEFER_BLOCKING 0x0 ;  /* 0x0000000000007b1d */ /* 0x000fec0000010000 */
[----:B------:R-:W-:Y:S05]  /*8360*/  @P1 BRA `(.L_x_13) ;  /* 0x0000000000a01947 */ /* 0x000fea0003800000 */
[----:B------:R-:W0:Y:S01]  /*8370*/  S2UR UR5, SR_CgaCtaId ;  /* 0x00000000000579c3 */ /* 0x000e220000008800 */
[----:B------:R-:W-:Y:S01]  /*8380*/  NOP ;  /* 0x0000000000007918 */ /* 0x000fe20000000000 */
[----:B------:R-:W-:Y:S01]  /*8390*/  UMOV UR4, 0x50 ;  /* 0x0000005000047882 */ /* 0x000fe20000000000 */
[----:B-1----:R-:W-:Y:S02]  /*83a0*/  IMAD.U32 R0, RZ, RZ, UR8 ;  /* 0x00000008ff007e24 */ /* 0x002fe4000f8e00ff */
[----:B------:R-:W-:Y:S02]  /*83b0*/  IMAD.MOV.U32 R3, RZ, RZ, 0xf ;  /* 0x0000000fff037424 */ /* 0x000fe400078e00ff */
[----:B------:R-:W-:Y:S01]  /*83c0*/  IMAD.MOV.U32 R7, RZ, RZ, 0x1 ;  /* 0x00000001ff077424 */ /* 0x000fe200078e00ff */
[----:B------:R-:W-:-:S04]  /*83d0*/  LOP3.LUT R0, R0, 0xffff, RZ, 0xc0, !PT ;  /* 0x0000ffff00007812 */ /* 0x000fc800078ec0ff */
[----:B------:R-:W-:-:S05]  /*83e0*/  SHF.R.U32.HI R0, RZ, 0x5, R0 ;  /* 0x00000005ff007819 */ /* 0x000fca0000011600 */
[----:B------:R-:W-:Y:S01]  /*83f0*/  VIADD R2, R0, 0x10 ;  /* 0x0000001000027836 */ /* 0x000fe20000000000 */
[----:B------:R-:W-:Y:S01]  /*8400*/  SHF.L.U32 R0, R3, R0, RZ ;  /* 0x0000000003007219 */ /* 0x000fe200000006ff */
[----:B0-----:R-:W-:-:S03]  /*8410*/  ULEA UR6, UR5, UR4, 0x18 ;  /* 0x0000000405067291 */ /* 0x001fc6000f8ec0ff */
[----:B------:R-:W-:-:S04]  /*8420*/  SHF.L.U32 R3, R7, R2, RZ ;  /* 0x0000000207037219 */ /* 0x000fc800000006ff */
[----:B------:R-:W-:Y:S02]  /*8430*/  LOP3.LUT R0, R3, R0, RZ, 0xfc, !PT ;  /* 0x0000000003007212 */ /* 0x000fe400078efcff */
[----:B------:R-:W0:Y:S02]  /*8440*/  LDS R5, [UR6] ;  /* 0x00000006ff057984 */ /* 0x000e240008000800 */
[C---:B------:R-:W-:Y:S02]  /*8450*/  LOP3.LUT R2, R0.reuse, 0xffff, RZ, 0xc0, !PT ;  /* 0x0000ffff00027812 */ /* 0x040fe400078ec0ff */
[----:B0-----:R-:W-:-:S04]  /*8460*/  LOP3.LUT R3, R0, 0xffff, R5, 0x80, !PT ;  /* 0x0000ffff00037812 */ /* 0x001fc800078e8005 */
[----:B------:R-:W-:-:S13]  /*8470*/  ISETP.NE.AND P0, PT, R3, R2, PT ;  /* 0x000000020300720c */ /* 0x000fda0003f05270 */
[----:B------:R-:W-:Y:S05]  /*8480*/  @P0 BRA `(.L_x_14) ;  /* 0x0000000000500947 */ /* 0x000fea0003800000 */
[----:B------:R-:W-:Y:S02]  /*8490*/  SHF.R.U32.HI R5, RZ, 0x10, R5 ;  /* 0x00000010ff057819 */ /* 0x000fe40000011605 */
[----:B------:R-:W-:-:S04]  /*84a0*/  SHF.R.U32.HI R2, RZ, 0x10, R0 ;  /* 0x00000010ff027819 */ /* 0x000fc80000011600 */
[----:B------:R-:W-:-:S04]  /*84b0*/  LOP3.LUT R5, R5, R2, RZ, 0xc0, !PT ;  /* 0x0000000205057212 */ /* 0x000fc800078ec0ff */
[----:B------:R-:W-:-:S13]  /*84c0*/  ISETP.NE.AND P0, PT, R5, R2, PT ;  /* 0x000000020500720c */ /* 0x000fda0003f05270 */
[----:B------:R-:W-:Y:S05]  /*84d0*/  @P0 BRA `(.L_x_15) ;  /* 0x0000000000300947 */ /* 0x000fea0003800000 */
[----:B------:R-:W-:Y:S01]  /*84e0*/  R2UR UR4, R0 ;  /* 0x00000000000472ca */ /* 0x000fe200000e0000 */
[----:B------:R-:W-:Y:S01]  /*84f0*/  VOTEU.ANY UR5, UPT, PT ;  /* 0x0000000000057886 */ /* 0x000fe200038e0100 */
[----:B------:R-:W0:Y:S01]  /*8500*/  S2R R0, SR_LANEID ;  /* 0x0000000000007919 */ /* 0x000e220000000000 */
[----:B------:R-:W-:-:S10]  /*8510*/  UFLO.U32 UR5, UR5 ;  /* 0x00000005000572bd */ /* 0x000fd400080e0000 */
[----:B------:R-:W-:-:S06]  /*8520*/  ULOP3.LUT UR4, URZ, UR4, URZ, 0x33, !UPT ;  /* 0x00000004ff047292 */ /* 0x000fcc000f8e33ff */
[----:B------:R-:W-:-:S04]  /*8530*/  IMAD.U32 R2, RZ, RZ, UR4 ;  /* 0x00000004ff027e24 */ /* 0x000fc8000f8e00ff */
[----:B------:R-:W1:Y:S02]  /*8540*/  REDUX UR7, R2 ;  /* 0x00000000020773c4 */ /* 0x000e640000000000 */
[----:B------:R2:W-:Y:S01]  /*8550*/  UTCATOMSWS.AND URZ, UR4 ;  /* 0x0000000400ff79e3 */ /* 0x0005e20008000000 */
[----:B0-----:R-:W-:Y:S01]  /*8560*/  ISETP.EQ.U32.AND P0, PT, R0, UR5, PT ;  /* 0x0000000500007c0c */ /* 0x001fe2000bf02070 */
[----:B-1----:R-:W-:-:S12]  /*8570*/  IMAD.U32 R0, RZ, RZ, UR7 ;  /* 0x00000007ff007e24 */ /* 0x002fd8000f8e00ff */
[----:B------:R2:W-:Y:S01]  /*8580*/  @P0 ATOMS.AND RZ, [UR6], R0 ;  /* 0x00000000ffff098c */ /* 0x0005e2000a800006 */
[----:B------:R-:W-:Y:S05]  /*8590*/  BRA `(.L_x_13) ;  /* 0x0000000000147947 */ /* 0x000fea0003800000 */
.L_x_15:
[----:B------:R-:W-:-:S07]  /*85a0*/  MOV R2, 0x85c0 ;  /* 0x000085c000027802 */ /* 0x000fce0000000f00 */
[----:B------:R-:W-:Y:S05]  /*85b0*/  CALL.REL.NOINC `($__internal_0_$__cuda_sm10x_tcgen05_guardrail_trap_col_being_dealloced_not_returned_by_alloc) ;  /* 0x00000000002c7944 */ /* 0x000fea0003c00000 */
[----:B------:R-:W-:Y:S05]  /*85c0*/  BRA `(.L_x_13) ;  /* 0x0000000000087947 */ /* 0x000fea0003800000 */
.L_x_14:
[----:B------:R-:W-:-:S07]  /*85d0*/  MOV R2, 0x85f0 ;  /* 0x000085f000027802 */ /* 0x000fce0000000f00 */
[----:B------:R-:W-:Y:S05]  /*85e0*/  CALL.REL.NOINC `($__internal_2_$__cuda_sm10x_tcgen05_guardrail_trap_unallocated_columns_being_dealloced) ;  /* 0x0000000000387944 */ /* 0x000fea0003c00000 */
.L_x_13:
[----:B------:R-:W-:Y:S01]  /*85f0*/  NOP ;  /* 0x0000000000007918 */ /* 0x000fe20000000000 */
[----:B--2---:R-:W-:Y:S05]  /*8600*/  EXIT ;  /* 0x000000000000794d */ /* 0x004fea0003800000 */
.L_x_8:
[----:B------:R-:W0:Y:S02]  /*8610*/  SYNCS.PHASECHK.TRANS64.TRYWAIT P3, [UR11], R142 ;  /* 0x0000008eff0075a7 */ /* 0x000e24000806110b */
[----:B0-----:R-:W-:Y:S05]  /*8620*/  @!P3 BRA `(.L_x_8) ;  /* 0xfffffffc00f8b947 */ /* 0x001fea000383ffff */
[----:B------:R-:W-:Y:S05]  /*8630*/  BRA `(.L_x_16) ;  /* 0xffffffc800787947 */ /* 0x000fea000383ffff */
.L_x_12:
[----:B------:R-:W1:Y:S02]  /*8640*/  SYNCS.PHASECHK.TRANS64.TRYWAIT P0, [UR11], R4 ;  /* 0x00000004ff0075a7 */ /* 0x000e64000800110b */
[----:B-1----:R-:W-:Y:S05]  /*8650*/  @!P0 BRA `(.L_x_12) ;  /* 0xfffffffc00f88947 */ /* 0x002fea000383ffff */
[----:B------:R-:W-:Y:S05]  /*8660*/  BRA `(.L_x_11) ;  /* 0xffffffdc00947947 */ /* 0x000fea000383ffff */
        .weak           $__internal_0_$__cuda_sm10x_tcgen05_guardrail_trap_col_being_dealloced_not_returned_by_alloc
        .type           $__internal_0_$__cuda_sm10x_tcgen05_guardrail_trap_col_being_dealloced_not_returned_by_alloc,@function
        .size           $__internal_0_$__cuda_sm10x_tcgen05_guardrail_trap_col_being_dealloced_not_returned_by_alloc,($__internal_1_$__cuda_sm10x_tcgen05_guardrail_trap_phase_invalid_during_alloc - $__internal_0_$__cuda_sm10x_tcgen05_guardrail_trap_col_being_dealloced_not_returned_by_alloc)
$__internal_0_$__cuda_sm10x_tcgen05_guardrail_trap_col_being_dealloced_not_returned_by_alloc:
[----:B------:R-:W-:Y:S05]  /*8670*/  BPT.TRAP 0x1 ;  /* 0x000000040000795c */ /* 0x000fea0000300000 */
[----:B------:R-:W-:-:S04]  /*8680*/  IMAD.MOV.U32 R3, RZ, RZ, 0x0 ;  /* 0x00000000ff037424 */ /* 0x000fc800078e00ff */
[----:B------:R-:W-:Y:S05]  /*8690*/  RET.REL.NODEC R2 `(matmul_kernel) ;  /* 0xffffff7802587950 */ /* 0x000fea0003c3ffff */
        .weak           $__internal_1_$__cuda_sm10x_tcgen05_guardrail_trap_phase_invalid_during_alloc
        .type           $__internal_1_$__cuda_sm10x_tcgen05_guardrail_trap_phase_invalid_during_alloc,@function
        .size           $__internal_1_$__cuda_sm10x_tcgen05_guardrail_trap_phase_invalid_during_alloc,($__internal_2_$__cuda_sm10x_tcgen05_guardrail_trap_unallocated_columns_being_dealloced - $__internal_1_$__cuda_sm10x_tcgen05_guardrail_trap_phase_invalid_during_alloc)
$__internal_1_$__cuda_sm10x_tcgen05_guardrail_trap_phase_invalid_during_alloc:
[----:B------:R-:W-:Y:S05]  /*86a0*/  BPT.TRAP 0x1 ;  /* 0x000000040000795c */ /* 0x000fea0000300000 */
[----:B------:R-:W-:-:S04]  /*86b0*/  IMAD.MOV.U32 R3, RZ, RZ, 0x0 ;  /* 0x00000000ff037424 */ /* 0x000fc800078e00ff */
[----:B------:R-:W-:Y:S05]  /*86c0*/  RET.REL.NODEC R2 `(matmul_kernel) ;  /* 0xffffff78024c7950 */ /* 0x000fea0003c3ffff */
        .weak           $__internal_2_$__cuda_sm10x_tcgen05_guardrail_trap_unallocated_columns_being_dealloced
        .type           $__internal_2_$__cuda_sm10x_tcgen05_guardrail_trap_unallocated_columns_being_dealloced,@function
        .size           $__internal_2_$__cuda_sm10x_tcgen05_guardrail_trap_unallocated_columns_being_dealloced,(.L_x_20 - $__internal_2_$__cuda_sm10x_tcgen05_guardrail_trap_unallocated_columns_being_dealloced)
$__internal_2_$__cuda_sm10x_tcgen05_guardrail_trap_unallocated_columns_being_dealloced:
[----:B------:R-:W-:Y:S05]  /*86d0*/  BPT.TRAP 0x1 ;  /* 0x000000040000795c */ /* 0x000fea0000300000 */
[----:B------:R-:W-:-:S04]  /*86e0*/  IMAD.MOV.U32 R3, RZ, RZ, 0x0 ;  /* 0x00000000ff037424 */ /* 0x000fc800078e00ff */
[----:B------:R-:W-:Y:S05]  /*86f0*/  RET.REL.NODEC R2 `(matmul_kernel) ;  /* 0xffffff7802407950 */ /* 0x000fea0003c3ffff */
.L_x_17:
[----:B------:R-:W-:-:S00]  /*8700*/  BRA `(.L_x_17) ;  /* 0xfffffffc00fc7947 */ /* 0x000fc0000383ffff */
[----:B------:R-:W-:-:S00]  /*8710*/  NOP ;  /* 0x0000000000007918 */ /* 0x000fc00000000000 */
        /* <DEDUP_REMOVED lines=14> */
.L_x_20:


//--------------------- .nv.shared.matmul_kernel  --------------------------
	.section	.nv.shared.matmul_kernel,"aw",@nobits
	.sectionflags	@""
	.align	16
	.zero		1024


//--------------------- .nv.shared.reserved.0     --------------------------
	.section	.nv.shared.reserved.0,"aw",@nobits
	.align	8
	.weak		__nv_reservedSMEM_offset_0_alias
	.size		__nv_reservedSMEM_offset_0_alias, 0, 64
	.other		__nv_reservedSMEM_offset_0_alias,@"STO_CUDA_RESERVED_SHARED STV_DEFAULT"
__nv_reservedSMEM_offset_0_alias:
	.zero		0
.nv.shared.reserved.0:
	.zero		64
	.weak		__nv_reservedSMEM_allocation_phase
	.type		__nv_reservedSMEM_allocation_phase,@object
	.size		__nv_reservedSMEM_allocation_phase,(.L_0 - __nv_reservedSMEM_allocation_phase)
__nv_reservedSMEM_allocation_phase:
	.zero		1
.L_0:
	.zero		7
	.weak		__nv_reservedSMEM_devtool_atexit_pc
	.type		__nv_reservedSMEM_devtool_atexit_pc,@object
	.size		__nv_reservedSMEM_devtool_atexit_pc,(__nv_reservedSMEM_allocation_mask - __nv_reservedSMEM_devtool_atexit_pc)
__nv_reservedSMEM_devtool_atexit_pc:
	.zero		8
	.weak		__nv_reservedSMEM_allocation_mask
	.type		__nv_reservedSMEM_allocation_mask,@object
	.size		__nv_reservedSMEM_allocation_mask,(.L_2 - __nv_reservedSMEM_allocation_mask)
__nv_reservedSMEM_allocation_mask:
	.zero		4
.L_2:


//--------------------- .nv.constant0.matmul_kernel --------------------------
	.section	.nv.constant0.matmul_kernel,"a",@progbits
	.sectionflags	@""
	.align	4
.nv.constant0.matmul_kernel:
	.zero		976


//--------------------- SYMBOLS --------------------------

	.type		.nv.reservedSmem.offset0,@object
	.size		.nv.reservedSmem.offset0,0x4
	.type		.nv.reservedSmem.cap,@object
	.size		.nv.reservedSmem.cap,0x4
